// auto-generated by cutlass_sweep.fmha — config: {"arch": "sm_90", "direction": "fwd", "dtype": "fp16", "head_dim": 256, "mask": "residual", "schedule": "cooperative", "tile_kv": 64, "tile_q": 128}
#include "cutlass/cutlass.h"
#include "cute/tensor.hpp"
#include "cutlass/device_kernel.h"
#include "cutlass/kernel_hardware_info.h"
#include "88_hopper_fmha/collective/fmha_fusion.hpp"
#include "88_hopper_fmha/kernel/fmha_kernel_builder.hpp"

using namespace cute;
using Element = cutlass::half_t;
using TileShape = Shape<_128, _64, _256>;
using StrideQ = cute::tuple<int, _1, cute::tuple<int, int>>;
using StrideK = cute::tuple<int, _1, cute::tuple<int, int>>;
using StrideV = cute::tuple<int, cute::_1, cute::tuple<int, int>>;

using Kernel = typename cutlass::fmha::kernel::FmhaBuilder<
    Element, float, float,
    TileShape, StrideQ, StrideK, StrideV,
    cutlass::fmha::collective::ResidualFusion,
    cutlass::gemm::KernelTmaWarpSpecializedCooperative
  >::Kernel;

auto* _anchor = &cutlass::device_kernel<Kernel>;


// ===== COMPILED SASS (sm_90a) =====

	.target	sm_90a

	.elftype	@"ET_EXEC"


//--------------------- .note.nv.tkinfo           --------------------------
	.section	.note.nv.tkinfo,"",@"SHT_NOTE"
	.sectionflags	@"SHF_NOTE_NV_TKINFO"
	.tkinfo
        /*0018*/ 	.word	0x00000002
        /*0030*/ 	.string	""
        /*0030*/ 	.string	"ptxas"
        /*0030*/ 	.string	"Cuda compilation tools, release 13.0, V13.0.88"
        /*0030*/ 	.string	"Build cuda_13.0.r13.0/compiler.36424714_0"
        /*0030*/ 	.string	"-arch sm_90a -m 64 "



//--------------------- .note.nv.cuinfo           --------------------------
	.section	.note.nv.cuinfo,"",@"SHT_NOTE"
	.sectionflags	@"SHF_NOTE_NV_CUINFO"
        /*0018*/ 	.short	0x0002
        /*001a*/ 	.short	0x005a
        /*001c*/ 	.short	0x0082
	.zero		2


//--------------------- .nv.info                  --------------------------
	.section	.nv.info,"",@"SHT_CUDA_INFO"
	.align	4


	//----- nvinfo : EIATTR_REGCOUNT
	.align		4
        /*0000*/ 	.byte	0x04, 0x2f
        /*0002*/ 	.short	(.L_16 - .L_15)
	.align		4
.L_15:
        /*0004*/ 	.word	index@(_ZN7cutlass13device_kernelINS_4fmha6kernel28FmhaKernelTmaWarpSpecializedINS1_10collective30FmhaMainloopTmaWarpSpecializedINS_6half_tEffN4cute5tupleIJNS7_1CILi128EEENS9_ILi64EEENS9_ILi256EEEEEENS8_IJiNS9_ILi1EEENS8_IJiiEEEEEESG_SG_NS4_14ResidualFusionEJEEENS4_15FmhaFwdEpilogueIS6_fNS8_IJSB_SC_SB_EEEEENS2_23IndividualTileSchedulerEJEEEEEvNT_6ParamsE)
        /*0008*/ 	.word	0x000000a8


	//----- nvinfo : EIATTR_FRAME_SIZE
	.align		4
.L_16:
        /*000c*/ 	.byte	0x04, 0x11
        /*000e*/ 	.short	(.L_18 - .L_17)
	.align		4
.L_17:
        /*0010*/ 	.word	index@($__internal_0_$__cuda_sm20_rcp_rn_f32_slowpath)
        /*0014*/ 	.word	0x00000000


	//----- nvinfo : EIATTR_FRAME_SIZE
	.align		4
.L_18:
        /*0018*/ 	.byte	0x04, 0x11
        /*001a*/ 	.short	(.L_20 - .L_19)
	.align		4
.L_19:
        /*001c*/ 	.word	index@(_ZN7cutlass13device_kernelINS_4fmha6kernel28FmhaKernelTmaWarpSpecializedINS1_10collective30FmhaMainloopTmaWarpSpecializedINS_6half_tEffN4cute5tupleIJNS7_1CILi128EEENS9_ILi64EEENS9_ILi256EEEEEENS8_IJiNS9_ILi1EEENS8_IJiiEEEEEESG_SG_NS4_14ResidualFusionEJEEENS4_15FmhaFwdEpilogueIS6_fNS8_IJSB_SC_SB_EEEEENS2_23IndividualTileSchedulerEJEEEEEvNT_6ParamsE)
        /*0020*/ 	.word	0x00000000


	//----- nvinfo : EIATTR_MIN_STACK_SIZE
	.align		4
.L_20:
        /*0024*/ 	.byte	0x04, 0x12
        /*0026*/ 	.short	(.L_22 - .L_21)
	.align		4
.L_21:
        /*0028*/ 	.word	index@(_ZN7cutlass13device_kernelINS_4fmha6kernel28FmhaKernelTmaWarpSpecializedINS1_10collective30FmhaMainloopTmaWarpSpecializedINS_6half_tEffN4cute5tupleIJNS7_1CILi128EEENS9_ILi64EEENS9_ILi256EEEEEENS8_IJiNS9_ILi1EEENS8_IJiiEEEEEESG_SG_NS4_14ResidualFusionEJEEENS4_15FmhaFwdEpilogueIS6_fNS8_IJSB_SC_SB_EEEEENS2_23IndividualTileSchedulerEJEEEEEvNT_6ParamsE)
        /*002c*/ 	.word	0x00000000
.L_22:


//--------------------- .nv.compat                --------------------------
	.section	.nv.compat,"",@"SHT_CUDA_COMPAT_INFO"
	.align	4
        /*0000*/ 	.byte	0x02, 0x09, 0x01, 0x00, 0x02, 0x02, 0x04, 0x00, 0x02, 0x05, 0x05, 0x00, 0x03, 0x07, 0x01, 0x01
        /*0010*/ 	.byte	0x02, 0x03, 0x01, 0x00, 0x02, 0x06, 0x01, 0x00, 0x04, 0x0b, 0x08, 0x00, 0x00, 0x00, 0x00, 0x00
        /*0020*/ 	.byte	0x00, 0x00, 0x00, 0x00


//--------------------- .nv.info._ZN7cutlass13device_kernelINS_4fmha6kernel28FmhaKernelTmaWarpSpecializedINS1_10collective30FmhaMainloopTmaWarpSpecializedINS_6half_tEffN4cute5tupleIJNS7_1CILi128EEENS9_ILi64EEENS9_ILi256EEEEEENS8_IJiNS9_ILi1EEENS8_IJiiEEEEEESG_SG_NS4_14ResidualFusionEJEEENS4_15FmhaFwdEpilogueIS6_fNS8_IJSB_SC_SB_EEEEENS2_23IndividualTileSchedulerEJEEEEEvNT_6ParamsE --------------------------
	.section	.nv.info._ZN7cutlass13device_kernelINS_4fmha6kernel28FmhaKernelTmaWarpSpecializedINS1_10collective30FmhaMainloopTmaWarpSpecializedINS_6half_tEffN4cute5tupleIJNS7_1CILi128EEENS9_ILi64EEENS9_ILi256EEEEEENS8_IJiNS9_ILi1EEENS8_IJiiEEEEEESG_SG_NS4_14ResidualFusionEJEEENS4_15FmhaFwdEpilogueIS6_fNS8_IJSB_SC_SB_EEEEENS2_23IndividualTileSchedulerEJEEEEEvNT_6ParamsE,"",@"SHT_CUDA_INFO"
	.sectionflags	@""
	.align	4


	//----- nvinfo : EIATTR_CUDA_API_VERSION
	.align		4
        /*0000*/ 	.byte	0x04, 0x37
        /*0002*/ 	.short	(.L_24 - .L_23)
.L_23:
        /*0004*/ 	.word	0x00000082


	//----- nvinfo : EIATTR_KPARAM_INFO
	.align		4
.L_24:
        /*0008*/ 	.byte	0x04, 0x17
        /*000a*/ 	.short	(.L_26 - .L_25)
.L_25:
        /*000c*/ 	.word	0x00000000
        /*0010*/ 	.short	0x0000
        /*0012*/ 	.short	0x0070
        /*0014*/ 	.byte	0x00, 0xf0, 0x01, 0x20


	//----- nvinfo : EIATTR_SPARSE_MMA_MASK
	.align		4
.L_26:
        /*0018*/ 	.byte	0x03, 0x50
        /*001a*/ 	.short	0x0000


	//----- nvinfo : EIATTR_MAXREG_COUNT
	.align		4
        /*001c*/ 	.byte	0x03, 0x1b
        /*001e*/ 	.short	0x00a8


	//----- nvinfo : EIATTR_NUM_BARRIERS
	.align		4
        /*0020*/ 	.byte	0x02, 0x4c
        /*0022*/ 	.byte	0x02
	.zero		1


	//----- nvinfo : EIATTR_EXTERNS
	.align		4
        /*0024*/ 	.byte	0x04, 0x0f
        /*0026*/ 	.short	(.L_28 - .L_27)


	//   ....[0]....
	.align		4
.L_27:
        /*0028*/ 	.word	index@(__assertfail)


	//----- nvinfo : EIATTR_MERCURY_ISA_VERSION
	.align		4
.L_28:
        /*002c*/ 	.byte	0x03, 0x5f
        /*002e*/ 	.short	0x0101


	//----- nvinfo : EIATTR_INT_WARP_WIDE_INSTR_OFFSETS
	.align		4
        /*0030*/ 	.byte	0x04, 0x31
        /*0032*/ 	.short	(.L_30 - .L_29)


	//   ....[0]....
.L_29:
        /*0034*/ 	.word	0x00000700


	//   ....[1]....
        /*0038*/ 	.word	0x00000710


	//   ....[2]....
        /*003c*/ 	.word	0x00000720


	//   ....[3]....
        /*0040*/ 	.word	0x00000730


	//   ....[4]....
        /*0044*/ 	.word	0x000007a0


	//----- nvinfo : EIATTR_COOP_GROUP_MASK_REGIDS
	.align		4
.L_30:
        /*0048*/ 	.byte	0x04, 0x29
        /*004a*/ 	.short	(.L_32 - .L_31)


	//   ....[0]....
.L_31:
        /*004c*/ 	.word	0xffffffff


	//   ....[1]....
        /*0050*/ 	.word	0xffffffff


	//   ....[2]....
        /*0054*/ 	.word	0xffffffff


	//   ....[3]....
        /*0058*/ 	.word	0xffffffff


	//   ....[4]....
        /*005c*/ 	.word	0xffffffff


	//   ....[5]....
        /*0060*/ 	.word	0xffffffff


	//   ....[6]....
        /*0064*/ 	.word	0xffffffff


	//   ....[7]....
        /*0068*/ 	.word	0xffffffff


	//   ....[8]....
        /*006c*/ 	.word	0xffffffff


	//   ....[9]....
        /*0070*/ 	.word	0xffffffff


	//   ....[10]....
        /*0074*/ 	.word	0xffffffff


	//   ....[11]....
        /*0078*/ 	.word	0xffffffff


	//   ....[12]....
        /*007c*/ 	.word	0xffffffff


	//   ....[13]....
        /*0080*/ 	.word	0xffffffff


	//   ....[14]....
        /*0084*/ 	.word	0xffffffff


	//   ....[15]....
        /*0088*/ 	.word	0xffffffff


	//   ....[16]....
        /*008c*/ 	.word	0xffffffff


	//   ....[17]....
        /*0090*/ 	.word	0xffffffff


	//   ....[18]....
        /*0094*/ 	.word	0xffffffff


	//   ....[19]....
        /*0098*/ 	.word	0xffffffff


	//   ....[20]....
        /*009c*/ 	.word	0xffffffff


	//   ....[21]....
        /*00a0*/ 	.word	0xffffffff


	//----- nvinfo : EIATTR_COOP_GROUP_INSTR_OFFSETS
	.align		4
.L_32:
        /*00a4*/ 	.byte	0x04, 0x28
        /*00a6*/ 	.short	(.L_34 - .L_33)


	//   ....[0]....
.L_33:
        /*00a8*/ 	.word	0x00000050


	//   ....[1]....
        /*00ac*/ 	.word	0x00000080


	//   ....[2]....
        /*00b0*/ 	.word	0x000001b0


	//   ....[3]....
        /*00b4*/ 	.word	0x00000380


	//   ....[4]....
        /*00b8*/ 	.word	0x00000540


	//   ....[5]....
        /*00bc*/ 	.word	0x000006a0


	//   ....[6]....
        /*00c0*/ 	.word	0x00002000


	//   ....[7]....
        /*00c4*/ 	.word	0x000020e0


	//   ....[8]....
        /*00c8*/ 	.word	0x00002140


	//   ....[9]....
        /*00cc*/ 	.word	0x00002230


	//   ....[10]....
        /*00d0*/ 	.word	0x00003da0


	//   ....[11]....
        /*00d4*/ 	.word	0x00003dd0


	//   ....[12]....
        /*00d8*/ 	.word	0x00004030


	//   ....[13]....
        /*00dc*/ 	.word	0x00004150


	//   ....[14]....
        /*00e0*/ 	.word	0x00006500


	//   ....[15]....
        /*00e4*/ 	.word	0x00006530


	//   ....[16]....
        /*00e8*/ 	.word	0x00006840


	//   ....[17]....
        /*00ec*/ 	.word	0x00006980


	//   ....[18]....
        /*00f0*/ 	.word	0x00008120


	//   ....[19]....
        /*00f4*/ 	.word	0x00008150


	//   ....[20]....
        /*00f8*/ 	.word	0x000081a0


	//   ....[21]....
        /*00fc*/ 	.word	0x000081c0


	//----- nvinfo : EIATTR_REG_RECONFIG
	.align		4
.L_34:
        /*0100*/ 	.byte	0x01, 0x54
	.zero		2


	//----- nvinfo : EIATTR_SYSCALL_OFFSETS
	.align		4
        /*0104*/ 	.byte	0x04, 0x46
        /*0106*/ 	.short	(.L_36 - .L_35)


	//   ....[0]....
.L_35:
        /*0108*/ 	.word	0x000091a0


	//   ....[1]....
        /*010c*/ 	.word	0x00009310


	//----- nvinfo : EIATTR_MBARRIER_INSTR_OFFSETS
	.align		4
.L_36:
        /*0110*/ 	.byte	0x04, 0x39
        /*0112*/ 	.short	(.L_38 - .L_37)


	//   ....[0]....
.L_37:
        /*0114*/ 	.word	0x00000330
        /*0118*/ 	.word	0x000000ff
        /*011c*/ 	.word	0x00038050
        /*0120*/ 	.short	0x0100
        /*0122*/ 	.byte	0x09
	.zero		1


	//   ....[1]....
        /*0124*/ 	.word	0x00000340
        /*0128*/ 	.word	0x000000ff
        /*012c*/ 	.word	0x00038060
        /*0130*/ 	.short	0x0100
        /*0132*/ 	.byte	0x09
	.zero		1


	//   ....[2]....
        /*0134*/ 	.word	0x00000350
        /*0138*/ 	.word	0x000000ff
        /*013c*/ 	.word	0x00038058
        /*0140*/ 	.short	0x0100
        /*0142*/ 	.byte	0x09
	.zero		1


	//   ....[3]....
        /*0144*/ 	.word	0x00000360
        /*0148*/ 	.word	0x000000ff
        /*014c*/ 	.word	0x00038068
        /*0150*/ 	.short	0x0100
        /*0152*/ 	.byte	0x09
	.zero		1


	//   ....[4]....
        /*0154*/ 	.word	0x00000490
        /*0158*/ 	.word	0x000000ff
        /*015c*/ 	.word	0x00038000
        /*0160*/ 	.short	0x0100
        /*0162*/ 	.byte	0x09
	.zero		1


	//   ....[5]....
        /*0164*/ 	.word	0x000004a0
        /*0168*/ 	.word	0x000000ff
        /*016c*/ 	.word	0x00038028
        /*0170*/ 	.short	0x0100
        /*0172*/ 	.byte	0x09
	.zero		1


	//   ....[6]....
        /*0174*/ 	.word	0x000004b0
        /*0178*/ 	.word	0x000000ff
        /*017c*/ 	.word	0x00038008
        /*0180*/ 	.short	0x0100
        /*0182*/ 	.byte	0x09
	.zero		1


	//   ....[7]....
        /*0184*/ 	.word	0x000004c0
        /*0188*/ 	.word	0x000000ff
        /*018c*/ 	.word	0x00038030
        /*0190*/ 	.short	0x0100
        /*0192*/ 	.byte	0x09
	.zero		1


	//   ....[8]....
        /*0194*/ 	.word	0x000004d0
        /*0198*/ 	.word	0x000000ff
        /*019c*/ 	.word	0x00038010
        /*01a0*/ 	.short	0x0100
        /*01a2*/ 	.byte	0x09
	.zero		1


	//   ....[9]....
        /*01a4*/ 	.word	0x000004e0
        /*01a8*/ 	.word	0x000000ff
        /*01ac*/ 	.word	0x00038038
        /*01b0*/ 	.short	0x0100
        /*01b2*/ 	.byte	0x09
	.zero		1


	//   ....[10]....
        /*01b4*/ 	.word	0x000004f0
        /*01b8*/ 	.word	0x000000ff
        /*01bc*/ 	.word	0x00038018
        /*01c0*/ 	.short	0x0100
        /*01c2*/ 	.byte	0x09
	.zero		1


	//   ....[11]....
        /*01c4*/ 	.word	0x00000500
        /*01c8*/ 	.word	0x000000ff
        /*01cc*/ 	.word	0x00038040
        /*01d0*/ 	.short	0x0100
        /*01d2*/ 	.byte	0x09
	.zero		1


	//   ....[12]....
        /*01d4*/ 	.word	0x00000510
        /*01d8*/ 	.word	0x000000ff
        /*01dc*/ 	.word	0x00038020
        /*01e0*/ 	.short	0x0100
        /*01e2*/ 	.byte	0x09
	.zero		1


	//   ....[13]....
        /*01e4*/ 	.word	0x00000520
        /*01e8*/ 	.word	0x000000ff
        /*01ec*/ 	.word	0x00038048
        /*01f0*/ 	.short	0x0100
        /*01f2*/ 	.byte	0x09
	.zero		1


	//   ....[14]....
        /*01f4*/ 	.word	0x00000650
        /*01f8*/ 	.word	0x000000ff
        /*01fc*/ 	.word	0x00038070
        /*0200*/ 	.short	0x0100
        /*0202*/ 	.byte	0x09
	.zero		1


	//   ....[15]....
        /*0204*/ 	.word	0x00000660
        /*0208*/ 	.word	0x000000ff
        /*020c*/ 	.word	0x00038080
        /*0210*/ 	.short	0x0100
        /*0212*/ 	.byte	0x09
	.zero		1


	//   ....[16]....
        /*0214*/ 	.word	0x00000670
        /*0218*/ 	.word	0x000000ff
        /*021c*/ 	.word	0x00038078
        /*0220*/ 	.short	0x0100
        /*0222*/ 	.byte	0x09
	.zero		1


	//   ....[17]....
        /*0224*/ 	.word	0x00000680
        /*0228*/ 	.word	0x000000ff
        /*022c*/ 	.word	0x00038088
        /*0230*/ 	.short	0x0100
        /*0232*/ 	.byte	0x09
	.zero		1


	//   ....[18]....
        /*0234*/ 	.word	0x000007c0
        /*0238*/ 	.word	0x000000ff
        /*023c*/ 	.word	0x00038090
        /*0240*/ 	.short	0x0100
        /*0242*/ 	.byte	0x06
	.zero		1


	//   ....[19]....
        /*0244*/ 	.word	0x000007d0
        /*0248*/ 	.word	0x000000ff
        /*024c*/ 	.word	0x00038098
        /*0250*/ 	.short	0x0100
        /*0252*/ 	.byte	0x06
	.zero		1


	//   ....[20]....
        /*0254*/ 	.word	0x000007e0
        /*0258*/ 	.word	0x000000ff
        /*025c*/ 	.word	0x000380a0
        /*0260*/ 	.short	0x0100
        /*0262*/ 	.byte	0x06
	.zero		1


	//   ....[21]....
        /*0264*/ 	.word	0x000007f0
        /*0268*/ 	.word	0x000000ff
        /*026c*/ 	.word	0x000380a8
        /*0270*/ 	.short	0x0100
        /*0272*/ 	.byte	0x06
	.zero		1


	//   ....[22]....
        /*0274*/ 	.word	0x000008f0
        /*0278*/ 	.word	0x000000ff
        /*027c*/ 	.word	0x000380c0
        /*0280*/ 	.short	0x0100
        /*0282*/ 	.byte	0x09
	.zero		1


	//   ....[23]....
        /*0284*/ 	.word	0x00000900
        /*0288*/ 	.word	0x000000ff
        /*028c*/ 	.word	0x000380e0
        /*0290*/ 	.short	0x0100
        /*0292*/ 	.byte	0x09
	.zero		1


	//   ....[24]....
        /*0294*/ 	.word	0x00000910
        /*0298*/ 	.word	0x000000ff
        /*029c*/ 	.word	0x000380c8
        /*02a0*/ 	.short	0x0100
        /*02a2*/ 	.byte	0x09
	.zero		1


	//   ....[25]....
        /*02a4*/ 	.word	0x00000920
        /*02a8*/ 	.word	0x000000ff
        /*02ac*/ 	.word	0x000380e8
        /*02b0*/ 	.short	0x0100
        /*02b2*/ 	.byte	0x09
	.zero		1


	//   ....[26]....
        /*02b4*/ 	.word	0x00000930
        /*02b8*/ 	.word	0x000000ff
        /*02bc*/ 	.word	0x000380d0
        /*02c0*/ 	.short	0x0100
        /*02c2*/ 	.byte	0x09
	.zero		1


	//   ....[27]....
        /*02c4*/ 	.word	0x00000940
        /*02c8*/ 	.word	0x000000ff
        /*02cc*/ 	.word	0x000380f0
        /*02d0*/ 	.short	0x0100
        /*02d2*/ 	.byte	0x09
	.zero		1


	//   ....[28]....
        /*02d4*/ 	.word	0x00000950
        /*02d8*/ 	.word	0x000000ff
        /*02dc*/ 	.word	0x000380d8
        /*02e0*/ 	.short	0x0100
        /*02e2*/ 	.byte	0x09
	.zero		1


	//   ....[29]....
        /*02e4*/ 	.word	0x00000960
        /*02e8*/ 	.word	0x000000ff
        /*02ec*/ 	.word	0x000380f8
        /*02f0*/ 	.short	0x0100
        /*02f2*/ 	.byte	0x09
	.zero		1


	//   ....[30]....
        /*02f4*/ 	.word	0x00000ef0
        /*02f8*/ 	.word	0x000000ff
        /*02fc*/ 	.word	0x00038050
        /*0300*/ 	.short	0x010a
        /*0302*/ 	.byte	0x05
	.zero		1


	//   ....[31]....
        /*0304*/ 	.word	0x00000f70
        /*0308*/ 	.word	0x000000ff
        /*030c*/ 	.word	0x00038000
        /*0310*/ 	.short	0x010a
        /*0312*/ 	.byte	0x3d
	.zero		1


	//   ....[32]....
        /*0314*/ 	.word	0x00000fe0
        /*0318*/ 	.word	0x000000ff
        /*031c*/ 	.word	0xfffffff8
        /*0320*/ 	.short	0x010a
        /*0322*/ 	.byte	0x04
	.zero		1


	//   ....[33]....
        /*0324*/ 	.word	0x00003080
        /*0328*/ 	.word	0x0000000f
        /*032c*/ 	.word	0x00000000
        /*0330*/ 	.short	0x0101
        /*0332*/ 	.byte	0x12
	.zero		1


	//   ....[34]....
        /*0334*/ 	.word	0x00003100
        /*0338*/ 	.word	0x000000ff
        /*033c*/ 	.word	0x00038008
        /*0340*/ 	.short	0x010a
        /*0342*/ 	.byte	0x3d
	.zero		1


	//   ....[35]....
        /*0344*/ 	.word	0x00003380
        /*0348*/ 	.word	0x000000ff
        /*034c*/ 	.word	0x00000000
        /*0350*/ 	.short	0x0101
        /*0352*/ 	.byte	0x04
	.zero		1


	//   ....[36]....
        /*0354*/ 	.word	0x00003530
        /*0358*/ 	.word	0x000000ff
        /*035c*/ 	.word	0x00038000
        /*0360*/ 	.short	0x010a
        /*0362*/ 	.byte	0x05
	.zero		1


	//   ....[37]....
        /*0364*/ 	.word	0x00004c50
        /*0368*/ 	.word	0x000000ff
        /*036c*/ 	.word	0x00038000
        /*0370*/ 	.short	0x010a
        /*0372*/ 	.byte	0x05
	.zero		1


	//   ....[38]....
        /*0374*/ 	.word	0x00005530
        /*0378*/ 	.word	0x000000ff
        /*037c*/ 	.word	0x00038000
        /*0380*/ 	.short	0x010a
        /*0382*/ 	.byte	0x05
	.zero		1


	//   ....[39]....
        /*0384*/ 	.word	0x00005730
        /*0388*/ 	.word	0x000000ff
        /*038c*/ 	.word	0x00000000
        /*0390*/ 	.short	0x0101
        /*0392*/ 	.byte	0x05
	.zero		1


	//   ....[40]....
        /*0394*/ 	.word	0x000057e0
        /*0398*/ 	.word	0x000000ff
        /*039c*/ 	.word	0x00000000
        /*03a0*/ 	.short	0x0101
        /*03a2*/ 	.byte	0x05
	.zero		1


	//   ....[41]....
        /*03a4*/ 	.word	0x000059e0
        /*03a8*/ 	.word	0x000000ff
        /*03ac*/ 	.word	0x00038000
        /*03b0*/ 	.short	0x010a
        /*03b2*/ 	.byte	0x05
	.zero		1


	//   ....[42]....
        /*03b4*/ 	.word	0x00007570
        /*03b8*/ 	.word	0x000000ff
        /*03bc*/ 	.word	0x00038000
        /*03c0*/ 	.short	0x010a
        /*03c2*/ 	.byte	0x05
	.zero		1


	//   ....[43]....
        /*03c4*/ 	.word	0x00007d30
        /*03c8*/ 	.word	0x000000ff
        /*03cc*/ 	.word	0x00038000
        /*03d0*/ 	.short	0x010a
        /*03d2*/ 	.byte	0x05
	.zero		1


	//   ....[44]....
        /*03d4*/ 	.word	0x00007f30
        /*03d8*/ 	.word	0x000000ff
        /*03dc*/ 	.word	0x00000000
        /*03e0*/ 	.short	0x0101
        /*03e2*/ 	.byte	0x05
	.zero		1


	//   ....[45]....
        /*03e4*/ 	.word	0x00007fe0
        /*03e8*/ 	.word	0x000000ff
        /*03ec*/ 	.word	0x00000000
        /*03f0*/ 	.short	0x0101
        /*03f2*/ 	.byte	0x05
	.zero		1


	//   ....[46]....
        /*03f4*/ 	.word	0x000089d0
        /*03f8*/ 	.word	0x000000ff
        /*03fc*/ 	.word	0x00000008
        /*0400*/ 	.short	0x010a
        /*0402*/ 	.byte	0x05
	.zero		1


	//   ....[47]....
        /*0404*/ 	.word	0x0000adb0
        /*0408*/ 	.word	0x00000000
        /*040c*/ 	.word	0x00038090
        /*0410*/ 	.short	0x0101
        /*0412*/ 	.byte	0x3d
	.zero		1


	//   ....[48]....
        /*0414*/ 	.word	0x0000af00
        /*0418*/ 	.word	0x00000004
        /*041c*/ 	.word	0x00038060
        /*0420*/ 	.short	0x010a
        /*0422*/ 	.byte	0x3f
	.zero		1


	//   ....[49]....
        /*0424*/ 	.word	0x0000b290
        /*0428*/ 	.word	0x00000002
        /*042c*/ 	.word	0x00038028
        /*0430*/ 	.short	0x010a
        /*0432*/ 	.byte	0x3f
	.zero		1


	//   ....[50]....
        /*0434*/ 	.word	0x0000b620
        /*0438*/ 	.word	0x00000005
        /*043c*/ 	.word	0x00038060
        /*0440*/ 	.short	0x010a
        /*0442*/ 	.byte	0x3f
	.zero		1


	//   ....[51]....
        /*0444*/ 	.word	0x0000b9e0
        /*0448*/ 	.word	0x00000004
        /*044c*/ 	.word	0x00038028
        /*0450*/ 	.short	0x010a
        /*0452*/ 	.byte	0x3f
	.zero		1


	//   ....[52]....
        /*0454*/ 	.word	0x0000be60
        /*0458*/ 	.word	0x00000006
        /*045c*/ 	.word	0x00038028
        /*0460*/ 	.short	0x010a
        /*0462*/ 	.byte	0x3f
	.zero		1


	//   ....[53]....
        /*0464*/ 	.word	0x0000c220
        /*0468*/ 	.word	0x00000006
        /*046c*/ 	.word	0x00038028
        /*0470*/ 	.short	0x010a
        /*0472*/ 	.byte	0x3f
	.zero		1


	//   ....[54]....
        /*0474*/ 	.word	0x0000c5d0
        /*0478*/ 	.word	0x00000003
        /*047c*/ 	.word	0x00038050
        /*0480*/ 	.short	0x010a
        /*0482*/ 	.byte	0x3f
	.zero		1


	//   ....[55]....
        /*0484*/ 	.word	0x0000c630
        /*0488*/ 	.word	0x00000000
        /*048c*/ 	.word	0x00038000
        /*0490*/ 	.short	0x010a
        /*0492*/ 	.byte	0x3f
	.zero		1


	//   ....[56]....
        /*0494*/ 	.word	0x0000c6a0
        /*0498*/ 	.word	0x00000003
        /*049c*/ 	.word	0xfffffff8
        /*04a0*/ 	.short	0x010a
        /*04a2*/ 	.byte	0x3f
	.zero		1


	//   ....[57]....
        /*04a4*/ 	.word	0x0000c700
        /*04a8*/ 	.word	0x00000014
        /*04ac*/ 	.word	0x00038008
        /*04b0*/ 	.short	0x010a
        /*04b2*/ 	.byte	0x3f
	.zero		1


	//   ....[58]....
        /*04b4*/ 	.word	0x0000c760
        /*04b8*/ 	.word	0x00000011
        /*04bc*/ 	.word	0x00038000
        /*04c0*/ 	.short	0x010a
        /*04c2*/ 	.byte	0x3f
	.zero		1


	//   ....[59]....
        /*04c4*/ 	.word	0x0000c7c0
        /*04c8*/ 	.word	0x00000012
        /*04cc*/ 	.word	0x00038000
        /*04d0*/ 	.short	0x010a
        /*04d2*/ 	.byte	0x3f
	.zero		1


	//   ....[60]....
        /*04d4*/ 	.word	0x0000c820
        /*04d8*/ 	.word	0x00000011
        /*04dc*/ 	.word	0x00038000
        /*04e0*/ 	.short	0x010a
        /*04e2*/ 	.byte	0x3f
	.zero		1


	//   ....[61]....
        /*04e4*/ 	.word	0x0000c880
        /*04e8*/ 	.word	0x00000012
        /*04ec*/ 	.word	0x00038000
        /*04f0*/ 	.short	0x010a
        /*04f2*/ 	.byte	0x3f
	.zero		1


	//   ....[62]....
        /*04f4*/ 	.word	0x0000c8f0
        /*04f8*/ 	.word	0x00000005
        /*04fc*/ 	.word	0x00000008
        /*0500*/ 	.short	0x010a
        /*0502*/ 	.byte	0x3f
	.zero		1


	//   ....[63]....
        /*0504*/ 	.word	0x0000c940
        /*0508*/ 	.word	0x00000004
        /*050c*/ 	.word	0x00038060
        /*0510*/ 	.short	0x010a
        /*0512*/ 	.byte	0x3f
	.zero		1


	//   ....[64]....
        /*0514*/ 	.word	0x0000c990
        /*0518*/ 	.word	0x00000002
        /*051c*/ 	.word	0x00038028
        /*0520*/ 	.short	0x010a
        /*0522*/ 	.byte	0x3f
	.zero		1


	//   ....[65]....
        /*0524*/ 	.word	0x0000c9e0
        /*0528*/ 	.word	0x00000005
        /*052c*/ 	.word	0x00038060
        /*0530*/ 	.short	0x010a
        /*0532*/ 	.byte	0x3f
	.zero		1


	//   ....[66]....
        /*0534*/ 	.word	0x0000ca30
        /*0538*/ 	.word	0x00000004
        /*053c*/ 	.word	0x00038028
        /*0540*/ 	.short	0x010a
        /*0542*/ 	.byte	0x3f
	.zero		1


	//   ....[67]....
        /*0544*/ 	.word	0x0000ca80
        /*0548*/ 	.word	0x00000006
        /*054c*/ 	.word	0x00038028
        /*0550*/ 	.short	0x010a
        /*0552*/ 	.byte	0x3f
	.zero		1


	//   ....[68]....
        /*0554*/ 	.word	0x0000cad0
        /*0558*/ 	.word	0x00000006
        /*055c*/ 	.word	0x00038028
        /*0560*/ 	.short	0x010a
        /*0562*/ 	.byte	0x3f
	.zero		1


	//----- nvinfo : EIATTR_NUM_MBARRIERS
	.align		4
.L_38:
        /*0564*/ 	.byte	0x03, 0x38
        /*0566*/ 	.short	0x001e


	//----- nvinfo : EIATTR_EXIT_INSTR_OFFSETS
	.align		4
        /*0568*/ 	.byte	0x04, 0x1c
        /*056a*/ 	.short	(.L_40 - .L_39)


	//   ....[0]....
.L_39:
        /*056c*/ 	.word	0x00000a10


	//   ....[1]....
        /*0570*/ 	.word	0x0000adc0


	//   ....[2]....
        /*0574*/ 	.word	0x0000ae00


	//   ....[3]....
        /*0578*/ 	.word	0x0000bd30


	//   ....[4]....
        /*057c*/ 	.word	0x0000c5b0


	//----- nvinfo : EIATTR_MAX_THREADS
	.align		4
.L_40:
        /*0580*/ 	.byte	0x04, 0x05
        /*0582*/ 	.short	(.L_42 - .L_41)
.L_41:
        /*0584*/ 	.word	0x00000180
        /*0588*/ 	.word	0x00000001
        /*058c*/ 	.word	0x00000001


	//----- nvinfo : EIATTR_CRS_STACK_SIZE
	.align		4
.L_42:
        /*0590*/ 	.byte	0x04, 0x1e
        /*0592*/ 	.short	(.L_44 - .L_43)
.L_43:
        /*0594*/ 	.word	0x00000000


	//----- nvinfo : EIATTR_CBANK_PARAM_SIZE
	.align		4
.L_44:
        /*0598*/ 	.byte	0x03, 0x19
        /*059a*/ 	.short	0x0870


	//----- nvinfo : EIATTR_PARAM_CBANK
	.align		4
        /*059c*/ 	.byte	0x04, 0x0a
        /*059e*/ 	.short	(.L_46 - .L_45)
	.align		4
.L_45:
        /*05a0*/ 	.word	index@(.nv.constant0._ZN7cutlass13device_kernelINS_4fmha6kernel28FmhaKernelTmaWarpSpecializedINS1_10collective30FmhaMainloopTmaWarpSpecializedINS_6half_tEffN4cute5tupleIJNS7_1CILi128EEENS9_ILi64EEENS9_ILi256EEEEEENS8_IJiNS9_ILi1EEENS8_IJiiEEEEEESG_SG_NS4_14ResidualFusionEJEEENS4_15FmhaFwdEpilogueIS6_fNS8_IJSB_SC_SB_EEEEENS2_23IndividualTileSchedulerEJEEEEEvNT_6ParamsE)
        /*05a4*/ 	.short	0x0210
        /*05a6*/ 	.short	0x0870


	//----- nvinfo : EIATTR_SW_WAR
	.align		4
.L_46:
        /*05a8*/ 	.byte	0x04, 0x36
        /*05aa*/ 	.short	(.L_48 - .L_47)
.L_47:
        /*05ac*/ 	.word	0x00000008
.L_48:


//--------------------- .nv.callgraph             --------------------------
	.section	.nv.callgraph,"",@"SHT_CUDA_CALLGRAPH"
	.align	4
	.sectionentsize	8
	.align		4
        /*0000*/ 	.word	0x00000000
	.align		4
        /*0004*/ 	.word	0xffffffff
	.align		4
        /*0008*/ 	.word	index@(_ZN7cutlass13device_kernelINS_4fmha6kernel28FmhaKernelTmaWarpSpecializedINS1_10collective30FmhaMainloopTmaWarpSpecializedINS_6half_tEffN4cute5tupleIJNS7_1CILi128EEENS9_ILi64EEENS9_ILi256EEEEEENS8_IJiNS9_ILi1EEENS8_IJiiEEEEEESG_SG_NS4_14ResidualFusionEJEEENS4_15FmhaFwdEpilogueIS6_fNS8_IJSB_SC_SB_EEEEENS2_23IndividualTileSchedulerEJEEEEEvNT_6ParamsE)
	.align		4
        /*000c*/ 	.word	index@(__assertfail)
	.align		4
        /*0010*/ 	.word	0x00000000
	.align		4
        /*0014*/ 	.word	0xfffffffe
	.align		4
        /*0018*/ 	.word	0x00000000
	.align		4
        /*001c*/ 	.word	0xfffffffd
	.align		4
        /*0020*/ 	.word	0x00000000
	.align		4
        /*0024*/ 	.word	0xfffffffc


//--------------------- .nv.constant4             --------------------------
	.section	.nv.constant4,"a",@progbits
	.align	8
	.align		8
.nv.constant4:
        /*0000*/ 	.dword	__assertfail
	.align		8
        /*0008*/ 	.dword	__unnamed_1
	.align		8
        /*0010*/ 	.dword	__unnamed_2
	.align		8
        /*0018*/ 	.dword	_ZN39_INTERNAL_9e9f3a3c_4_k_cu_2a4347c7_28384cuda3std3__45__cpo5beginE
	.align		8
        /*0020*/ 	.dword	_ZN39_INTERNAL_9e9f3a3c_4_k_cu_2a4347c7_28384cuda3std3__45__cpo3endE
	.align		8
        /*0028*/ 	.dword	_ZN39_INTERNAL_9e9f3a3c_4_k_cu_2a4347c7_28384cuda3std3__45__cpo6cbeginE
	.align		8
        /*0030*/ 	.dword	_ZN39_INTERNAL_9e9f3a3c_4_k_cu_2a4347c7_28384cuda3std3__45__cpo4cendE
	.align		8
        /*0038*/ 	.dword	_ZN39_INTERNAL_9e9f3a3c_4_k_cu_2a4347c7_28384cuda3std3__441_GLOBAL__N__9e9f3a3c_4_k_cu_2a4347c7_28386ignoreE
	.align		8
        /*0040*/ 	.dword	_ZN39_INTERNAL_9e9f3a3c_4_k_cu_2a4347c7_28384cuda3std3__419piecewise_constructE
	.align		8
        /*0048*/ 	.dword	_ZN39_INTERNAL_9e9f3a3c_4_k_cu_2a4347c7_28384cuda3std3__48in_placeE
	.align		8
        /*0050*/ 	.dword	_ZN39_INTERNAL_9e9f3a3c_4_k_cu_2a4347c7_28384cuda3std6ranges3__45__cpo4swapE
	.align		8
        /*0058*/ 	.dword	_ZN39_INTERNAL_9e9f3a3c_4_k_cu_2a4347c7_28384cuda3std6ranges3__45__cpo9iter_moveE
	.align		8
        /*0060*/ 	.dword	_ZN39_INTERNAL_9e9f3a3c_4_k_cu_2a4347c7_28384cute7productE
	.align		8
        /*0068*/ 	.dword	_ZN39_INTERNAL_9e9f3a3c_4_k_cu_2a4347c7_28384cute1_E
	.align		8
        /*0070*/ 	.dword	$str$24
	.align		8
        /*0078*/ 	.dword	$str$25


//--------------------- .text._ZN7cutlass13device_kernelINS_4fmha6kernel28FmhaKernelTmaWarpSpecializedINS1_10collective30FmhaMainloopTmaWarpSpecializedINS_6half_tEffN4cute5tupleIJNS7_1CILi128EEENS9_ILi64EEENS9_ILi256EEEEEENS8_IJiNS9_ILi1EEENS8_IJiiEEEEEESG_SG_NS4_14ResidualFusionEJEEENS4_15FmhaFwdEpilogueIS6_fNS8_IJSB_SC_SB_EEEEENS2_23IndividualTileSchedulerEJEEEEEvNT_6ParamsE --------------------------
	.section	.text._ZN7cutlass13device_kernelINS_4fmha6kernel28FmhaKernelTmaWarpSpecializedINS1_10collective30FmhaMainloopTmaWarpSpecializedINS_6half_tEffN4cute5tupleIJNS7_1CILi128EEENS9_ILi64EEENS9_ILi256EEEEEENS8_IJiNS9_ILi1EEENS8_IJiiEEEEEESG_SG_NS4_14ResidualFusionEJEEENS4_15FmhaFwdEpilogueIS6_fNS8_IJSB_SC_SB_EEEEENS2_23IndividualTileSchedulerEJEEEEEvNT_6ParamsE,"ax",@progbits
	.align	128
.text._ZN7cutlass13device_kernelINS_4fmha6kernel28FmhaKernelTmaWarpSpecializedINS1_10collective30FmhaMainloopTmaWarpSpecializedINS_6half_tEffN4cute5tupleIJNS7_1CILi128EEENS9_ILi64EEENS9_ILi256EEEEEENS8_IJiNS9_ILi1EEENS8_IJiiEEEEEESG_SG_NS4_14ResidualFusionEJEEENS4_15FmhaFwdEpilogueIS6_fNS8_IJSB_SC_SB_EEEEENS2_23IndividualTileSchedulerEJEEEEEvNT_6ParamsE:
        .type           _ZN7cutlass13device_kernelINS_4fmha6kernel28FmhaKernelTmaWarpSpecializedINS1_10collective30FmhaMainloopTmaWarpSpecializedINS_6half_tEffN4cute5tupleIJNS7_1CILi128EEENS9_ILi64EEENS9_ILi256EEEEEENS8_IJiNS9_ILi1EEENS8_IJiiEEEEEESG_SG_NS4_14ResidualFusionEJEEENS4_15FmhaFwdEpilogueIS6_fNS8_IJSB_SC_SB_EEEEENS2_23IndividualTileSchedulerEJEEEEEvNT_6ParamsE,@function
        .size           _ZN7cutlass13device_kernelINS_4fmha6kernel28FmhaKernelTmaWarpSpecializedINS1_10collective30FmhaMainloopTmaWarpSpecializedINS_6half_tEffN4cute5tupleIJNS7_1CILi128EEENS9_ILi64EEENS9_ILi256EEEEEENS8_IJiNS9_ILi1EEENS8_IJiiEEEEEESG_SG_NS4_14ResidualFusionEJEEENS4_15FmhaFwdEpilogueIS6_fNS8_IJSB_SC_SB_EEEEENS2_23IndividualTileSchedulerEJEEEEEvNT_6ParamsE,(.L_x_131 - _ZN7cutlass13device_kernelINS_4fmha6kernel28FmhaKernelTmaWarpSpecializedINS1_10collective30FmhaMainloopTmaWarpSpecializedINS_6half_tEffN4cute5tupleIJNS7_1CILi128EEENS9_ILi64EEENS9_ILi256EEEEEENS8_IJiNS9_ILi1EEENS8_IJiiEEEEEESG_SG_NS4_14ResidualFusionEJEEENS4_15FmhaFwdEpilogueIS6_fNS8_IJSB_SC_SB_EEEEENS2_23IndividualTileSchedulerEJEEEEEvNT_6ParamsE)
        .other          _ZN7cutlass13device_kernelINS_4fmha6kernel28FmhaKernelTmaWarpSpecializedINS1_10collective30FmhaMainloopTmaWarpSpecializedINS_6half_tEffN4cute5tupleIJNS7_1CILi128EEENS9_ILi64EEENS9_ILi256EEEEEENS8_IJiNS9_ILi1EEENS8_IJiiEEEEEESG_SG_NS4_14ResidualFusionEJEEENS4_15FmhaFwdEpilogueIS6_fNS8_IJSB_SC_SB_EEEEENS2_23IndividualTileSchedulerEJEEEEEvNT_6ParamsE,@"STO_CUDA_ENTRY STV_DEFAULT"
_ZN7cutlass13device_kernelINS_4fmha6kernel28FmhaKernelTmaWarpSpecializedINS1_10collective30FmhaMainloopTmaWarpSpecializedINS_6half_tEffN4cute5tupleIJNS7_1CILi128EEENS9_ILi64EEENS9_ILi256EEEEEENS8_IJiNS9_ILi1EEENS8_IJiiEEEEEESG_SG_NS4_14ResidualFusionEJEEENS4_15FmhaFwdEpilogueIS6_fNS8_IJSB_SC_SB_EEEEENS2_23IndividualTileSchedulerEJEEEEEvNT_6ParamsE:
[----:B------:R-:W1:Y:S01]  /*0000*/  LDC R1, c[0x0][0x28] ;  /* 0x00000a00ff017b82 */ /* 0x000e620000000800 */
[----:B------:R-:W2:Y:S01]  /*0010*/  S2R R0, SR_TID.X ;  /* 0x0000000000007919 */ /* 0x000ea20000002100 */
[----:B------:R-:W-:Y:S01]  /*0020*/  ELECT P1, URZ, PT ;  /* 0x00000000003f782f */ /* 0x000fe20003820000 */
[----:B------:R-:W-:Y:S01]  /*0030*/  BSSY B0, `(.L_x_0) ;  /* 0x0000017000007945 */ /* 0x000fe20003800000 */
[----:B--2---:R-:W-:-:S05]  /*0040*/  SHF.R.U32.HI R3, RZ, 0x5, R0 ;  /* 0x00000005ff037819 */ /* 0x004fca0000011600 */
[----:B------:R-:W2:Y:S02]  /*0050*/  SHFL.IDX PT, R2, R3, RZ, 0x1f ;  /* 0x00001fff03027589 */ /* 0x000ea400000e0000 */
[----:B--2---:R-:W-:Y:S02]  /*0060*/  R2UR UR4, R2 ;  /* 0x00000000020472ca */ /* 0x004fe400000e0000 */
[----:B------:R-:W-:-:S06]  /*0070*/  SHF.R.U32.HI R2, RZ, 0x7, R0 ;  /* 0x00000007ff027819 */ /* 0x000fcc0000011600 */
[----:B------:R-:W2:Y:S05]  /*0080*/  SHFL.IDX PT, R2, R2, RZ, 0x1f ;  /* 0x00001fff02027589 */ /* 0x000eaa00000e0000 */
[----:B------:R-:W-:Y:S02]  /*0090*/  USHF.R.S32.HI UR5, URZ, 0x1f, UR4 ;  /* 0x0000001f3f057899 */ /* 0x000fe40008011404 */
[----:B------:R-:W-:Y:S02]  /*00a0*/  ISETP.NE.OR P0, PT, RZ, UR4, !P1 ;  /* 0x00000004ff007c0c */ /* 0x000fe4000cf05670 */
[----:B------:R-:W-:-:S04]  /*00b0*/  ULEA.HI UR5, UR5, UR4, URZ, 0x2 ;  /* 0x0000000405057291 */ /* 0x000fc8000f8f103f */
[----:B------:R-:W-:-:S04]  /*00c0*/  ULOP3.LUT UR5, UR5, 0xfffffffc, URZ, 0xc0, !UPT ;  /* 0xfffffffc05057892 */ /* 0x000fc8000f8ec03f */
[----:B------:R-:W-:-:S03]  /*00d0*/  UIADD3 UR8, UR4, -UR5, URZ ;  /* 0x8000000504087290 */ /* 0x000fc6000fffe03f */
[----:B-1----:R-:W-:Y:S09]  /*00e0*/  @P0 BRA `(.L_x_1) ;  /* 0x00000000002c0947 */ /* 0x002ff20003800000 */
[----:B------:R-:W-:Y:S02]  /*00f0*/  ULDC.64 UR4, c[0x0][0x198] ;  /* 0x0000660000047ab9 */ /* 0x000fe40000000a00 */
[----:B------:R-:W-:Y:S02]  /*0100*/  UIADD3 UR6, UP0, UR4, 0xf0, URZ ;  /* 0x000000f004067890 */ /* 0x000fe4000ff1e03f */
[----:B------:R-:W-:Y:S02]  /*0110*/  UIADD3 UR10, UP1, UR4, 0x1f0, URZ ;  /* 0x000001f0040a7890 */ /* 0x000fe4000ff3e03f */
[----:B------:R-:W-:Y:S02]  /*0120*/  UIADD3 UR4, UP2, UR4, 0x2f0, URZ ;  /* 0x000002f004047890 */ /* 0x000fe4000ff5e03f */
[----:B------:R-:W-:Y:S02]  /*0130*/  UIADD3.X UR7, URZ, UR5, URZ, UP0, !UPT ;  /* 0x000000053f077290 */ /* 0x000fe400087fe43f */
[----:B------:R-:W-:-:S02]  /*0140*/  UIADD3.X UR11, URZ, UR5, URZ, UP1, !UPT ;  /* 0x000000053f0b7290 */ /* 0x000fc40008ffe43f */
[----:B------:R-:W-:-:S05]  /*0150*/  UIADD3.X UR5, URZ, UR5, URZ, UP2, !UPT ;  /* 0x000000053f057290 */ /* 0x000fca00097fe43f */
[----:B------:R1:W-:Y:S02]  /*0160*/  UTMACCTL.PF [UR6] ;  /* 0x00000000060079b9 */ /* 0x0003e40008040000 */
[----:B------:R1:W-:Y:S02]  /*0170*/  UTMACCTL.PF [UR10] ;  /* 0x000000000a0079b9 */ /* 0x0003e40008040000 */
[----:B------:R1:W-:Y:S02]  /*0180*/  UTMACCTL.PF [UR4] ;  /* 0x00000000040079b9 */ /* 0x0003e40008040000 */
[----:B-1----:R-:W-:Y:S01]  /*0190*/  NOP ;  /* 0x0000000000007918 */ /* 0x002fe20000000000 */
.L_x_1:
[----:B------:R-:W-:Y:S05]  /*01a0*/  BSYNC B0 ;  /* 0x0000000000007941 */ /* 0x000fea0003800000 */
.L_x_0:
[----:B------:R-:W1:Y:S01]  /*01b0*/  SHFL.IDX PT, R4, R3, RZ, 0x1f ;  /* 0x00001fff03047589 */ /* 0x000e6200000e0000 */
[----:B--2---:R-:W-:Y:S01]  /*01c0*/  R2UR UR4, R2 ;  /* 0x00000000020472ca */ /* 0x004fe200000e0000 */
[----:B------:R-:W-:-:S12]  /*01d0*/  UISETP.NE.AND UP0, UPT, UR8, 0x1, UPT ;  /* 0x000000010800788c */ /* 0x000fd8000bf05270 */
[----:B------:R-:W-:Y:S02]  /*01e0*/  UIADD3 UR10, UR4, -0x1, URZ ;  /* 0xffffffff040a7890 */ /* 0x000fe4000fffe03f */
[----:B------:R-:W-:Y:S01]  /*01f0*/  MOV R2, UR4 ;  /* 0x0000000400027c02 */ /* 0x000fe20008000f00 */
[----:B------:R-:W-:Y:S02]  /*0200*/  UISETP.EQ.AND UP0, UPT, UR4, URZ, !UP0 ;  /* 0x0000003f0400728c */ /* 0x000fe4000c702270 */
[----:B------:R-:W-:Y:S02]  /*0210*/  UISETP.GE.U32.AND UP1, UPT, UR10, 0x4, UPT ;  /* 0x000000040a00788c */ /* 0x000fe4000bf26070 */
[----:B------:R-:W-:Y:S01]  /*0220*/  USEL UR14, URZ, 0x1, !UP0 ;  /* 0x000000013f0e7887 */ /* 0x000fe2000c000000 */
[----:B-1----:R-:W-:-:S03]  /*0230*/  ISETP.NE.AND P0, PT, R4, RZ, PT ;  /* 0x000000ff0400720c */ /* 0x002fc60003f05270 */
[----:B------:R-:W-:-:S10]  /*0240*/  USEL UR14, UR14, 0x2, UP1 ;  /* 0x000000020e0e7887 */ /* 0x000fd40008800000 */
[----:B------:R-:W-:Y:S05]  /*0250*/  @P0 BRA `(.L_x_2) ;  /* 0x0000000000480947 */ /* 0x000fea0003800000 */
[----:B------:R-:W1:Y:S01]  /*0260*/  S2UR UR9, SR_CgaCtaId ;  /* 0x00000000000979c3 */ /* 0x000e620000008800 */
[----:B------:R-:W-:Y:S01]  /*0270*/  UMOV UR4, 0x400 ;  /* 0x0000040000047882 */ /* 0x000fe20000000000 */
[----:B------:R-:W-:Y:S01]  /*0280*/  UMOV UR5, 0x1 ;  /* 0x0000000100057882 */ /* 0x000fe20000000000 */
[----:B------:R-:W-:Y:S01]  /*0290*/  UMOV UR6, 0x80 ;  /* 0x0000008000067882 */ /* 0x000fe20000000000 */
[----:B------:R-:W-:Y:S01]  /*02a0*/  ELECT P0, URZ, PT ;  /* 0x00000000003f782f */ /* 0x000fe20003800000 */
[----:B------:R-:W-:-:S04]  /*02b0*/  UIADD3 UR6, -UR6, 0x100000, URZ ;  /* 0x0010000006067890 */ /* 0x000fc8000fffe13f */
[----:B------:R-:W-:Y:S02]  /*02c0*/  USHF.L.U32 UR7, UR6, 0xb, URZ ;  /* 0x0000000b06077899 */ /* 0x000fe4000800063f */
[----:B------:R-:W-:Y:S02]  /*02d0*/  USHF.L.U32 UR6, UR6, 0x1, URZ ;  /* 0x0000000106067899 */ /* 0x000fe4000800063f */
[----:B-1----:R-:W-:Y:S02]  /*02e0*/  ULEA UR9, UR9, UR4, 0x18 ;  /* 0x0000000409097291 */ /* 0x002fe4000f8ec03f */
[----:B------:R-:W-:-:S04]  /*02f0*/  UIADD3 UR4, -UR5, 0x100000, URZ ;  /* 0x0010000005047890 */ /* 0x000fc8000fffe13f */
[----:B------:R-:W-:Y:S02]  /*0300*/  USHF.L.U32 UR5, UR4, 0xb, URZ ;  /* 0x0000000b04057899 */ /* 0x000fe4000800063f */
[----:B------:R-:W-:Y:S01]  /*0310*/  USHF.L.U32 UR4, UR4, 0x1, URZ ;  /* 0x0000000104047899 */ /* 0x000fe2000800063f */
[----:B------:R-:W1:Y:S11]  /*0320*/  FENCE.VIEW.ASYNC.S ;  /* 0x00000000000073c6 */ /* 0x000e760000000000 */
[----:B-1----:R1:W2:Y:S01]  /*0330*/  SYNCS.EXCH.64 URZ, [UR9+0x38050], UR4 ;  /* 0x03805004093f75b2 */ /* 0x0022a20008000100 */
[----:B------:R1:W3:Y:S01]  /*0340*/  SYNCS.EXCH.64 URZ, [UR9+0x38060], UR6 ;  /* 0x03806006093f75b2 */ /* 0x0002e20008000100 */
[----:B------:R1:W4:Y:S01]  /*0350*/  SYNCS.EXCH.64 URZ, [UR9+0x38058], UR4 ;  /* 0x03805804093f75b2 */ /* 0x0003220008000100 */
[----:B------:R1:W1:Y:S01]  /*0360*/  SYNCS.EXCH.64 URZ, [UR9+0x38068], UR6 ;  /* 0x03806806093f75b2 */ /* 0x0002620008000100 */
[----:B------:R-:W-:Y:S01]  /*0370*/  NOP ;  /* 0x0000000000007918 */ /* 0x000fe20000000000 */
.L_x_2:
[----:B------:R-:W5:Y:S01]  /*0380*/  SHFL.IDX PT, R4, R3, RZ, 0x1f ;  /* 0x00001fff03047589 */ /* 0x000f6200000e0000 */
[----:B------:R-:W-:Y:S01]  /*0390*/  NOP ;  /* 0x0000000000007918 */ /* 0x000fe20000000000 */
[----:B-----5:R-:W-:-:S13]  /*03a0*/  ISETP.NE.AND P0, PT, R4, RZ, PT ;  /* 0x000000ff0400720c */ /* 0x020fda0003f05270 */
[----:B------:R-:W-:Y:S05]  /*03b0*/  @P0 BRA `(.L_x_3) ;  /* 0x0000000000600947 */ /* 0x000fea0003800000 */
[----:B-1----:R-:W1:Y:S01]  /*03c0*/  S2UR UR5, SR_CgaCtaId ;  /* 0x00000000000579c3 */ /* 0x002e620000008800 */
[----:B------:R-:W-:Y:S01]  /*03d0*/  UMOV UR4, 0x400 ;  /* 0x0000040000047882 */ /* 0x000fe20000000000 */
[----:B------:R-:W-:Y:S01]  /*03e0*/  UMOV UR6, 0x1 ;  /* 0x0000000100067882 */ /* 0x000fe20000000000 */
[----:B------:R-:W-:Y:S01]  /*03f0*/  UMOV UR11, 0x100 ;  /* 0x00000100000b7882 */ /* 0x000fe20000000000 */
[----:B------:R-:W-:-:S04]  /*0400*/  UIADD3 UR6, -UR6, 0x100000, URZ ;  /* 0x0010000006067890 */ /* 0x000fc8000fffe13f */
[----:B------:R-:W-:Y:S02]  /*0410*/  USHF.L.U32 UR7, UR6, 0xb, URZ ;  /* 0x0000000b06077899 */ /* 0x000fe4000800063f */
[----:B------:R-:W-:Y:S01]  /*0420*/  USHF.L.U32 UR6, UR6, 0x1, URZ ;  /* 0x0000000106067899 */ /* 0x000fe2000800063f */
[----:B------:R-:W-:Y:S01]  /*0430*/  ELECT P0, URZ, PT ;  /* 0x00000000003f782f */ /* 0x000fe20003800000 */
[----:B-1----:R-:W-:Y:S02]  /*0440*/  ULEA UR9, UR5, UR4, 0x18 ;  /* 0x0000000405097291 */ /* 0x002fe4000f8ec03f */
[----:B------:R-:W-:-:S04]  /*0450*/  UIADD3 UR4, -UR11, 0x100000, URZ ;  /* 0x001000000b047890 */ /* 0x000fc8000fffe13f */
[----:B------:R-:W-:Y:S02]  /*0460*/  USHF.L.U32 UR5, UR4, 0xb, URZ ;  /* 0x0000000b04057899 */ /* 0x000fe4000800063f */
[----:B------:R-:W-:Y:S01]  /*0470*/  USHF.L.U32 UR4, UR4, 0x1, URZ ;  /* 0x0000000104047899 */ /* 0x000fe2000800063f */
[----:B------:R-:W1:Y:S03]  /*0480*/  FENCE.VIEW.ASYNC.S ;  /* 0x00000000000073c6 */ /* 0x000e660000000000 */
[----:B-1----:R1:W1:Y:S08]  /*0490*/  SYNCS.EXCH.64 URZ, [UR9+0x38000], UR6 ;  /* 0x03800006093f75b2 */ /* 0x0022700008000100 */
[----:B------:R1:W1:Y:S01]  /*04a0*/  SYNCS.EXCH.64 URZ, [UR9+0x38028], UR4 ;  /* 0x03802804093f75b2 */ /* 0x0002620008000100 */
        /* <DEDUP_REMOVED lines=8> */
[----:B------:R-:W-:Y:S01]  /*0530*/  NOP ;  /* 0x0000000000007918 */ /* 0x000fe20000000000 */
.L_x_3:
        /* <DEDUP_REMOVED lines=21> */
[----:B------:R-:W-:Y:S01]  /*0690*/  NOP ;  /* 0x0000000000007918 */ /* 0x000fe20000000000 */
.L_x_4:
[----:B------:R-:W5:Y:S01]  /*06a0*/  SHFL.IDX PT, R4, R3, RZ, 0x1f ;  /* 0x00001fff03047589 */ /* 0x000f6200000e0000 */
[----:B------:R-:W-:Y:S01]  /*06b0*/  ELECT P0, URZ, PT ;  /* 0x00000000003f782f */ /* 0x000fe20003800000 */
[----:B------:R-:W-:Y:S01]  /*06c0*/  NOP ;  /* 0x0000000000007918 */ /* 0x000fe20000000000 */
[----:B-1----:R-:W-:Y:S02]  /*06d0*/  UMOV UR4, 0x80 ;  /* 0x0000008000047882 */ /* 0x002fe40000000000 */
[C---:B-----5:R-:W-:Y:S02]  /*06e0*/  ISETP.NE.OR P0, PT, R4.reuse, RZ, !P0 ;  /* 0x000000ff0400720c */ /* 0x060fe40004705670 */
[----:B------:R-:W-:-:S11]  /*06f0*/  ISETP.NE.AND P2, PT, R4, RZ, PT ;  /* 0x000000ff0400720c */ /* 0x000fd60003f45270 */
[----:B------:R-:W-:Y:S01]  /*0700*/  VOTEU.ALL UP0, P0 ;  /* 0x00000000003f7886 */ /* 0x000fe20000000000 */
[----:B------:R-:W-:Y:S01]  /*0710*/  VOTEU.ALL UP2, P0 ;  /* 0x00000000003f7886 */ /* 0x000fe20000040000 */
[----:B------:R-:W-:Y:S01]  /*0720*/  VOTEU.ALL UP3, P0 ;  /* 0x00000000003f7886 */ /* 0x000fe20000060000 */
[----:B------:R-:W-:Y:S02]  /*0730*/  VOTEU.ALL UP4, P0 ;  /* 0x00000000003f7886 */ /* 0x000fe40000080000 */
[----:B------:R-:W1:Y:S01]  /*0740*/  @!UP0 S2UR UR7, SR_CgaCtaId ;  /* 0x00000000000789c3 */ /* 0x000e620000008800 */
[----:B------:R-:W-:Y:S01]  /*0750*/  @!UP0 UMOV UR6, 0x400 ;  /* 0x0000040000068882 */ /* 0x000fe20000000000 */
[----:B------:R-:W-:-:S04]  /*0760*/  @!UP0 UIADD3 UR4, -UR4, 0x100000, URZ ;  /* 0x0010000004048890 */ /* 0x000fc8000fffe13f */
[----:B------:R-:W-:Y:S02]  /*0770*/  @!UP0 USHF.L.U32 UR5, UR4, 0xb, URZ ;  /* 0x0000000b04058899 */ /* 0x000fe4000800063f */
[----:B------:R-:W-:Y:S02]  /*0780*/  @!UP0 USHF.L.U32 UR4, UR4, 0x1, URZ ;  /* 0x0000000104048899 */ /* 0x000fe4000800063f */
[----:B-1----:R-:W-:Y:S01]  /*0790*/  @!UP0 ULEA UR6, UR7, UR6, 0x18 ;  /* 0x0000000607068291 */ /* 0x002fe2000f8ec03f */
[----:B------:R-:W-:Y:S01]  /*07a0*/  VOTEU.ALL UP0, P0 ;  /* 0x00000000003f7886 */ /* 0x000fe20000000000 */
[----:B------:R-:W1:Y:S10]  /*07b0*/  FENCE.VIEW.ASYNC.S ;  /* 0x00000000000073c6 */ /* 0x000e740000000000 */
[----:B-1----:R1:W1:Y:S01]  /*07c0*/  @!UP0 SYNCS.EXCH.64 URZ, [UR6+0x38090], UR4 ;  /* 0x03809004063f85b2 */ /* 0x0022620008000100 */
[----:B------:R1:W1:Y:S01]  /*07d0*/  @!UP2 SYNCS.EXCH.64 URZ, [UR6+0x38098], UR4 ;  /* 0x03809804063fa5b2 */ /* 0x0002620008000100 */
[----:B------:R1:W1:Y:S01]  /*07e0*/  @!UP3 SYNCS.EXCH.64 URZ, [UR6+0x380a0], UR4 ;  /* 0x0380a004063fb5b2 */ /* 0x0002620008000100 */
[----:B------:R1:W1:Y:S01]  /*07f0*/  @!UP4 SYNCS.EXCH.64 URZ, [UR6+0x380a8], UR4 ;  /* 0x0380a804063fc5b2 */ /* 0x0002620008000100 */
[----:B------:R-:W-:Y:S01]  /*0800*/  NOP ;  /* 0x0000000000007918 */ /* 0x000fe20000000000 */
[----:B------:R-:W-:Y:S05]  /*0810*/  @P2 BRA `(.L_x_5) ;  /* 0x0000000000582947 */ /* 0x000fea0003800000 */
[----:B-1----:R-:W1:Y:S01]  /*0820*/  S2UR UR5, SR_CgaCtaId ;  /* 0x00000000000579c3 */ /* 0x002e620000008800 */
[----:B------:R-:W-:Y:S01]  /*0830*/  UMOV UR4, 0x400 ;  /* 0x0000040000047882 */ /* 0x000fe20000000000 */
[----:B------:R-:W-:Y:S01]  /*0840*/  UMOV UR6, 0x20 ;  /* 0x0000002000067882 */ /* 0x000fe20000000000 */
[----:B------:R-:W-:Y:S01]  /*0850*/  UMOV UR7, 0x80 ;  /* 0x0000008000077882 */ /* 0x000fe20000000000 */
[----:B------:R-:W-:Y:S01]  /*0860*/  ELECT P0, URZ, PT ;  /* 0x00000000003f782f */ /* 0x000fe20003800000 */
[----:B-1----:R-:W-:Y:S02]  /*0870*/  ULEA UR9, UR5, UR4, 0x18 ;  /* 0x0000000405097291 */ /* 0x002fe4000f8ec03f */
[----:B------:R-:W-:-:S04]  /*0880*/  UIADD3 UR4, -UR6, 0x100000, URZ ;  /* 0x0010000006047890 */ /* 0x000fc8000fffe13f */
[----:B------:R-:W-:Y:S02]  /*0890*/  USHF.L.U32 UR5, UR4, 0xb, URZ ;  /* 0x0000000b04057899 */ /* 0x000fe4000800063f */
[----:B------:R-:W-:Y:S02]  /*08a0*/  USHF.L.U32 UR4, UR4, 0x1, URZ ;  /* 0x0000000104047899 */ /* 0x000fe4000800063f */
        /* <DEDUP_REMOVED lines=13> */
.L_x_5:
[----:B-1----:R-:W-:Y:S01]  /*0980*/  R2UR UR4, R2 ;  /* 0x00000000020472ca */ /* 0x002fe200000e0000 */
[----:B------:R-:W-:Y:S01]  /*0990*/  NOP ;  /* 0x0000000000007918 */ /* 0x000fe20000000000 */
[----:B------:R-:W-:Y:S01]  /*09a0*/  MOV R3, UR8 ;  /* 0x0000000800037c02 */ /* 0x000fe20008000f00 */
[----:B--234-:R-:W-:Y:S03]  /*09b0*/  BAR.SYNC.DEFER_BLOCKING 0x0 ;  /* 0x0000000000007b1d */ /* 0x01cfe60000010000 */
[----:B------:R-:W-:-:S07]  /*09c0*/  ISETP.EQ.AND P2, PT, R3, 0x1, P1 ;  /* 0x000000010300780c */ /* 0x000fce0000f42270 */
[----:B------:R-:W-:-:S13]  /*09d0*/  ISETP.NE.AND P0, PT, RZ, UR4, PT ;  /* 0x00000004ff007c0c */ /* 0x000fda000bf05270 */
[----:B------:R-:W-:Y:S05]  /*09e0*/  @!P0 BRA `(.L_x_6) ;  /* 0x000000a000f88947 */ /* 0x000fea0003800000 */
[----:B------:R-:W-:-:S06]  /*09f0*/  UISETP.GT.U32.AND UP0, UPT, UR10, 0x3, UPT ;  /* 0x000000030a00788c */ /* 0x000fcc000bf04070 */
[----:B------:R-:W-:-:S13]  /*0a00*/  PLOP3.LUT P0, PT, PT, PT, UP0, 0x80, 0x0 ;  /* 0x000000000000781c */ /* 0x000fda0003f0f008 */
[----:B------:R-:W-:Y:S05]  /*0a10*/  @P0 EXIT ;  /* 0x000000000000094d */ /* 0x000fea0003800000 */
.L_x_7:
[----:B------:R-:W-:-:S08]  /*0a20*/  NOP ;  /* 0x0000000000007918 */ /* 0x000fd00000000000 */
[----:B------:R-:W1:Y:S02]  /*0a30*/  USETMAXREG.TRY_ALLOC.CTAPOOL UP0, 0xf0 ;  /* 0x000000f0000079c8 */ /* 0x000e640008000600 */
[----:B-1----:R-:W-:-:S13]  /*0a40*/  PLOP3.LUT P0, PT, PT, PT, UP0, 0x80, 0x0 ;  /* 0x000000000000781c */ /* 0x002fda0003f0f008 */
[----:B------:R-:W-:Y:S05]  /*0a50*/  @!P0 BRA `(.L_x_7) ;  /* 0xfffffffc00f08947 */ /* 0x000fea000383ffff */
[----:B------:R-:W-:Y:S01]  /*0a60*/  R2UR UR4, R2 ;  /* 0x00000000020472ca */ /* 0x000fe200000e0000 */
[----:B------:R-:W1:Y:S01]  /*0a70*/  S2UR UR5, SR_CTAID.X ;  /* 0x00000000000579c3 */ /* 0x000e620000002500 */
[----:B------:R-:W-:-:S11]  /*0a80*/  UMOV UR11, URZ ;  /* 0x0000003f000b7c82 */ /* 0x000fd60008000000 */
[----:B------:R-:W-:-:S03]  /*0a90*/  UISETP.NE.AND UP0, UPT, UR4, 0x1, UPT ;  /* 0x000000010400788c */ /* 0x000fc6000bf05270 */
[----:B------:R-:W-:-:S03]  /*0aa0*/  UMOV UR4, URZ ;  /* 0x0000003f00047c82 */ /* 0x000fc60008000000 */
[----:B------:R-:W-:Y:S02]  /*0ab0*/  PLOP3.LUT P0, PT, PT, PT, UP0, 0x80, 0x0 ;  /* 0x000000000000781c */ /* 0x000fe40003f0f008 */
[----:B-1----:R-:W-:-:S11]  /*0ac0*/  MOV R13, UR5 ;  /* 0x00000005000d7c02 */ /* 0x002fd60008000f00 */
[----:B------:R-:W-:Y:S05]  /*0ad0*/  @!P0 BRA `(.L_x_8) ;  /* 0x0000000000488947 */ /* 0x000fea0003800000 */
[----:B------:R-:W-:Y:S01]  /*0ae0*/  R2UR UR5, R2 ;  /* 0x00000000020572ca */ /* 0x000fe200000e0000 */
[----:B------:R-:W-:-:S12]  /*0af0*/  UMOV UR11, 0x1 ;  /* 0x00000001000b7882 */ /* 0x000fd80000000000 */
[----:B------:R-:W-:-:S06]  /*0b00*/  UISETP.NE.AND UP0, UPT, UR5, 0x2, UPT ;  /* 0x000000020500788c */ /* 0x000fcc000bf05270 */
[----:B------:R-:W-:-:S13]  /*0b10*/  PLOP3.LUT P1, PT, PT, PT, UP0, 0x80, 0x0 ;  /* 0x000000000000781c */ /* 0x000fda0003f2f008 */
[----:B------:R-:W-:Y:S05]  /*0b20*/  @!P1 BRA `(.L_x_8) ;  /* 0x0000000000349947 */ /* 0x000fea0003800000 */
[----:B------:R-:W-:-:S13]  /*0b30*/  R2UR UR4, R2 ;  /* 0x00000000020472ca */ /* 0x000fda00000e0000 */
[----:B------:R-:W-:-:S06]  /*0b40*/  UISETP.NE.AND UP0, UPT, UR4, 0x3, UPT ;  /* 0x000000030400788c */ /* 0x000fcc000bf05270 */
[----:B------:R-:W-:-:S13]  /*0b50*/  PLOP3.LUT P1, PT, PT, PT, UP0, 0x80, 0x0 ;  /* 0x000000000000781c */ /* 0x000fda0003f2f008 */
[----:B------:R-:W-:Y:S05]  /*0b60*/  @!P1 BRA `(.L_x_9) ;  /* 0x00000000001c9947 */ /* 0x000fea0003800000 */
[----:B------:R-:W-:-:S13]  /*0b70*/  R2UR UR4, R2 ;  /* 0x00000000020472ca */ /* 0x000fda00000e0000 */
[----:B------:R-:W-:-:S11]  /*0b80*/  UISETP.NE.AND UP0, UPT, UR4, 0x4, UPT ;  /* 0x000000040400788c */ /* 0x000fd6000bf05270 */
[----:B------:R-:W-:Y:S01]  /*0b90*/  @!UP0 UMOV UR4, 0x1 ;  /* 0x0000000100048882 */ /* 0x000fe20000000000 */
[----:B------:R-:W-:Y:S01]  /*0ba0*/  @!UP0 UMOV UR11, 0x1 ;  /* 0x00000001000b8882 */ /* 0x000fe20000000000 */
[----:B------:R-:W-:Y:S01]  /*0bb0*/  @UP0 UMOV UR4, URZ ;  /* 0x0000003f00040c82 */ /* 0x000fe20008000000 */
[----:B------:R-:W-:Y:S01]  /*0bc0*/  @UP0 UMOV UR11, URZ ;  /* 0x0000003f000b0c82 */ /* 0x000fe20008000000 */
[----:B------:R-:W-:Y:S05]  /*0bd0*/  BRA `(.L_x_8) ;  /* 0x0000000000087947 */ /* 0x000fea0003800000 */
.L_x_9:
[----:B------:R-:W-:Y:S01]  /*0be0*/  UMOV UR4, 0x1 ;  /* 0x0000000100047882 */ /* 0x000fe20000000000 */
[----:B------:R-:W-:-:S05]  /*0bf0*/  UMOV UR11, URZ ;  /* 0x0000003f000b7c82 */ /* 0x000fca0008000000 */
.L_x_8:
[----:B------:R-:W-:Y:S05]  /*0c00*/  @!P0 BRA `(.L_x_10) ;  /* 0x0000000000608947 */ /* 0x000fea0003800000 */
[----:B------:R-:W-:-:S13]  /*0c10*/  R2UR UR5, R2 ;  /* 0x00000000020572ca */ /* 0x000fda00000e0000 */
        /* <DEDUP_REMOVED lines=10> */
[----:B------:R-:W-:Y:S05]  /*0cc0*/  @P0 BRA `(.L_x_13) ;  /* 0x00000000003c0947 */ /* 0x000fea0003800000 */
[----:B------:R-:W-:-:S13]  /*0cd0*/  R2UR UR5, R13 ;  /* 0x000000000d0572ca */ /* 0x000fda00000e0000 */
[----:B------:R-:W-:-:S06]  /*0ce0*/  ULEA UR5, UR5, 0x3, 0x1 ;  /* 0x0000000305057891 */ /* 0x000fcc000f8e083f */
[----:B------:R-:W-:Y:S01]  /*0cf0*/  MOV R13, UR5 ;  /* 0x00000005000d7c02 */ /* 0x000fe20008000f00 */
[----:B------:R-:W-:Y:S06]  /*0d00*/  BRA `(.L_x_13) ;  /* 0x00000000002c7947 */ /* 0x000fec0003800000 */
.L_x_12:
[----:B------:R-:W-:-:S13]  /*0d10*/  R2UR UR5, R13 ;  /* 0x000000000d0572ca */ /* 0x000fda00000e0000 */
[----:B------:R-:W-:-:S06]  /*0d20*/  ULEA UR5, UR5, 0x2, 0x1 ;  /* 0x0000000205057891 */ /* 0x000fcc000f8e083f */
[----:B------:R-:W-:Y:S01]  /*0d30*/  MOV R13, UR5 ;  /* 0x00000005000d7c02 */ /* 0x000fe20008000f00 */
[----:B------:R-:W-:Y:S06]  /*0d40*/  BRA `(.L_x_13) ;  /* 0x00000000001c7947 */ /* 0x000fec0003800000 */
.L_x_11:
[----:B------:R-:W-:-:S13]  /*0d50*/  R2UR UR5, R13 ;  /* 0x000000000d0572ca */ /* 0x000fda00000e0000 */
[----:B------:R-:W-:-:S06]  /*0d60*/  ULEA UR5, UR5, 0x1, 0x1 ;  /* 0x0000000105057891 */ /* 0x000fcc000f8e083f */
[----:B------:R-:W-:Y:S01]  /*0d70*/  MOV R13, UR5 ;  /* 0x00000005000d7c02 */ /* 0x000fe20008000f00 */
[----:B------:R-:W-:Y:S06]  /*0d80*/  BRA `(.L_x_13) ;  /* 0x00000000000c7947 */ /* 0x000fec0003800000 */
.L_x_10:
[----:B------:R-:W-:-:S13]  /*0d90*/  R2UR UR5, R13 ;  /* 0x000000000d0572ca */ /* 0x000fda00000e0000 */
[----:B------:R-:W-:-:S06]  /*0da0*/  USHF.L.U32 UR5, UR5, 0x1, URZ ;  /* 0x0000000105057899 */ /* 0x000fcc000800063f */
[----:B------:R-:W-:-:S07]  /*0db0*/  MOV R13, UR5 ;  /* 0x00000005000d7c02 */ /* 0x000fce0008000f00 */
.L_x_13:
[----:B------:R-:W-:-:S04]  /*0dc0*/  ULOP3.LUT UR5, UR14, 0x1, URZ, 0xfc, !UPT ;  /* 0x000000010e057892 */ /* 0x000fc8000f8efc3f */
[----:B------:R-:W-:-:S06]  /*0dd0*/  UISETP.NE.AND UP0, UPT, UR5, 0x3, UPT ;  /* 0x000000030500788c */ /* 0x000fcc000bf05270 */
[----:B------:R-:W-:-:S13]  /*0de0*/  PLOP3.LUT P0, PT, PT, PT, UP0, 0x80, 0x0 ;  /* 0x000000000000781c */ /* 0x000fda0003f0f008 */
[----:B------:R-:W-:Y:S05]  /*0df0*/  @!P0 BRA `(.L_x_14) ;  /* 0x0000000000048947 */ /* 0x000fea0003800000 */
[----:B------:R-:W-:Y:S01]  /*0e00*/  BPT.TRAP 0x1 ;  /* 0x000000040000795c */ /* 0x000fe20000300000 */
.L_x_14:
[----:B------:R-:W1:Y:S01]  /*0e10*/  S2UR UR5, SR_CgaCtaId ;  /* 0x00000000000579c3 */ /* 0x000e620000008800 */
[----:B------:R-:W-:Y:S01]  /*0e20*/  UMOV UR61, 0x400 ;  /* 0x00000400003d7882 */ /* 0x000fe20000000000 */
[----:B------:R-:W-:Y:S02]  /*0e30*/  MOV R4, UR4 ;  /* 0x0000000400047c02 */ /* 0x000fe40008000f00 */
[----:B------:R-:W-:Y:S02]  /*0e40*/  SHF.R.S32.HI R3, RZ, 0x1f, R0 ;  /* 0x0000001fff037819 */ /* 0x000fe40000011400 */
[----:B------:R-:W-:Y:S02]  /*0e50*/  SHF.L.U32 R4, R4, 0x1f, RZ ;  /* 0x0000001f04047819 */ /* 0x000fe400000006ff */
[----:B------:R-:W-:-:S04]  /*0e60*/  LEA.HI R3, R3, R0, RZ, 0x7 ;  /* 0x0000000003037211 */ /* 0x000fc800078f38ff */
[----:B------:R-:W-:-:S04]  /*0e70*/  LOP3.LUT R3, R3, 0xffffff80, RZ, 0xc0, !PT ;  /* 0xffffff8003037812 */ /* 0x000fc800078ec0ff */
[----:B------:R-:W-:-:S04]  /*0e80*/  IADD3 R3, -R3, R0, RZ ;  /* 0x0000000003037210 */ /* 0x000fc80007ffe1ff */
[----:B------:R-:W-:Y:S01]  /*0e90*/  SHF.R.S32.HI R0, RZ, 0x1f, R3 ;  /* 0x0000001fff007819 */ /* 0x000fe20000011403 */
[----:B-1----:R-:W-:-:S03]  /*0ea0*/  ULEA UR61, UR5, UR61, 0x18 ;  /* 0x0000003d053d7291 */ /* 0x002fc6000f8ec03f */
[----:B------:R-:W-:Y:S01]  /*0eb0*/  LEA.HI R0, R0, R3, RZ, 0x2 ;  /* 0x0000000300007211 */ /* 0x000fe200078f10ff */
[----:B------:R-:W-:-:S03]  /*0ec0*/  ULEA UR5, UR11, UR61, 0x3 ;  /* 0x0000003d0b057291 */ /* 0x000fc6000f8e183f */
[----:B------:R-:W-:-:S04]  /*0ed0*/  LOP3.LUT R0, R0, 0x7ffffffc, RZ, 0xc0, !PT ;  /* 0x7ffffffc00007812 */ /* 0x000fc800078ec0ff */
[----:B------:R-:W-:Y:S02]  /*0ee0*/  IADD3 R0, R3, -R0, RZ ;  /* 0x8000000003007210 */ /* 0x000fe40007ffe0ff */
[----:B------:R-:W1:Y:S02]  /*0ef0*/  SYNCS.PHASECHK.TRANS64.TRYWAIT P1, [UR5+0x38050], R4 ;  /* 0x03805004ff0075a7 */ /* 0x000e640008020145 */
[----:B-1----:R-:W-:Y:S05]  /*0f00*/  @!P1 BRA `(.L_x_15) ;  /* 0x000000b400ac9947 */ /* 0x002fea0003800000 */
.L_x_113:
[----:B------:R-:W-:Y:S01]  /*0f10*/  SHF.L.U32 R16, R0, 0x1, RZ ;  /* 0x0000000100107819 */ /* 0x000fe200000006ff */
[----:B------:R-:W-:Y:S06]  /*0f20*/  @!P0 BRA `(.L_x_16) ;  /* 0x0000000000048947 */ /* 0x000fec0003800000 */
[----:B------:R-:W-:Y:S01]  /*0f30*/  BPT.TRAP 0x1 ;  /* 0x000000040000795c */ /* 0x000fe20000300000 */
.L_x_16:
[----:B------:R-:W-:Y:S01]  /*0f40*/  SHF.L.U32 R19, RZ, 0x1f, RZ ;  /* 0x0000001fff137819 */ /* 0x000fe200000006ff */
[----:B------:R-:W-:Y:S01]  /*0f50*/  UIADD3 UR18, UR61, 0x38090, URZ ;  /* 0x000380903d127890 */ /* 0x000fe2000fffe03f */
[----:B------:R-:W-:Y:S02]  /*0f60*/  ISETP.NE.AND P2, PT, RZ, UR10, PT ;  /* 0x0000000aff007c0c */ /* 0x000fe4000bf45270 */
[----:B------:R-:W2:Y:S02]  /*0f70*/  SYNCS.PHASECHK.TRANS64.TRYWAIT P1, [UR61+0x38000], R19 ;  /* 0x03800013ff0075a7 */ /* 0x000ea4000802017d */
[----:B--2---:R-:W-:Y:S09]  /*0f80*/  @!P1 BRA `(.L_x_17) ;  /* 0x000000b400a49947 */ /* 0x004ff20003800000 */
.L_x_114:
[----:B------:R-:W-:Y:S02]  /*0f90*/  R2UR UR4, R2 ;  /* 0x00000000020472ca */ /* 0x000fe400000e0000 */
[----:B--2---:R-:W-:-:S04]  /*0fa0*/  SEL R0, RZ, 0x1, P2 ;  /* 0x00000001ff007807 */ /* 0x004fc80001000000 */
[----:B------:R-:W-:-:S07]  /*0fb0*/  SHF.L.U32 R0, R0, 0x1f, RZ ;  /* 0x0000001f00007819 */ /* 0x000fce00000006ff */
[----:B------:R-:W-:-:S06]  /*0fc0*/  ULEA UR4, UR4, UR18, 0x3 ;  /* 0x0000001204047291 */ /* 0x000fcc000f8e183f */
[----:B------:R-:W-:-:S03]  /*0fd0*/  MOV R12, UR4 ;  /* 0x00000004000c7c02 */ /* 0x000fc60008000f00 */
[----:B------:R-:W2:Y:S02]  /*0fe0*/  SYNCS.PHASECHK.TRANS64.TRYWAIT P1, [UR4+-0x8], R0 ;  /* 0xfffff800ff0075a7 */ /* 0x000ea40008020144 */
[----:B--2---:R-:W-:Y:S05]  /*0ff0*/  @!P1 BRA `(.L_x_18) ;  /* 0x000000b400a09947 */ /* 0x004fea0003800000 */
.L_x_115:
[----:B------:R-:W-:Y:S01]  /*1000*/  USHF.R.U32.HI UR4, URZ, 0x4, UR61 ;  /* 0x000000043f047899 */ /* 0x000fe2000801163d */
[----:B------:R-:W-:Y:S01]  /*1010*/  WARPGROUP.ARRIVE ;  /* 0x00000000000079c5 */ /* 0x000fe20000000000 */
[----:B------:R-:W-:Y:S01]  /*1020*/  UIADD3 UR5, UR61, 0x10000, URZ ;  /* 0x000100003d057890 */ /* 0x000fe2000fffe03f */
[C---:B-1----:R-:W-:Y:S01]  /*1030*/  IADD3 R3, R16.reuse, 0x1, RZ ;  /* 0x0000000110037810 */ /* 0x042fe20007ffe0ff */
[----:B------:R-:W-:Y:S01]  /*1040*/  ULOP3.LUT UR4, UR4, 0x3fff, URZ, 0xc0, !UPT ;  /* 0x00003fff04047892 */ /* 0x000fe2000f8ec03f */
[C---:B------:R-:W-:Y:S01]  /*1050*/  IADD3 R14, R16.reuse, 0x8, RZ ;  /* 0x00000008100e7810 */ /* 0x040fe20007ffe0ff */
[----:B------:R-:W-:Y:S01]  /*1060*/  USHF.R.U32.HI UR5, URZ, 0x4, UR5 ;  /* 0x000000043f057899 */ /* 0x000fe20008011605 */
[----:B------:R-:W-:Y:S01]  /*1070*/  IADD3 R15, R16, 0x28, RZ ;  /* 0x00000028100f7810 */ /* 0x000fe20007ffe0ff */
[----:B------:R-:W-:Y:S02]  /*1080*/  ULOP3.LUT UR4, UR4, 0x10000, URZ, 0xfc, !UPT ;  /* 0x0001000004047892 */ /* 0x000fe4000f8efc3f */
[----:B------:R-:W-:-:S02]  /*1090*/  ULOP3.LUT UR15, UR5, 0x3fff, URZ, 0xc0, !UPT ;  /* 0x00003fff050f7892 */ /* 0x000fc4000f8ec03f */
[----:B------:R-:W-:Y:S02]  /*10a0*/  ULEA UR11, UR11, UR4, 0xb ;  /* 0x000000040b0b7291 */ /* 0x000fe4000f8e583f */
[----:B------:R-:W-:Y:S01]  /*10b0*/  ULOP3.LUT UR19, UR15, 0x10000, URZ, 0xfc, !UPT ;  /* 0x000100000f137892 */ /* 0x000fe2000f8efc3f */
[----:B------:R-:W-:Y:S01]  /*10c0*/  UMOV UR7, 0x40000040 ;  /* 0x4000004000077882 */ /* 0x000fe20000000000 */
[----:B------:R-:W-:Y:S01]  /*10d0*/  UMOV UR9, 0x40000040 ;  /* 0x4000004000097882 */ /* 0x000fe20000000000 */
[----:B------:R-:W-:Y:S02]  /*10e0*/  UMOV UR5, UR7 ;  /* 0x0000000700057c82 */ /* 0x000fe40008000000 */
[----:B------:R-:W-:Y:S01]  /*10f0*/  UMOV UR6, UR11 ;  /* 0x0000000b00067c82 */ /* 0x000fe20008000000 */
[----:B------:R-:W-:Y:S01]  /*1100*/  MOV R5, UR7 ;  /* 0x0000000700057c02 */ /* 0x000fe20008000f00 */
[----:B------:R-:W-:Y:S01]  /*1110*/  UMOV UR4, UR6 ;  /* 0x0000000600047c82 */ /* 0x000fe20008000000 */
[----:B------:R-:W-:Y:S01]  /*1120*/  MOV R4, UR6 ;  /* 0x0000000600047c02 */ /* 0x000fe20008000f00 */
[----:B------:R-:W-:Y:S01]  /*1130*/  UMOV UR6, UR19 ;  /* 0x0000001300067c82 */ /* 0x000fe20008000000 */
[----:B------:R-:W-:Y:S01]  /*1140*/  MOV R7, UR9 ;  /* 0x0000000900077c02 */ /* 0x000fe20008000f00 */
[----:B------:R-:W-:Y:S01]  /*1150*/  HGMMA.64x64x16.F32 R24, gdesc[UR4], RZ, !UPT, gsb0 ;  /* 0x00e00000041879f0 */ /* 0x000fe2000c0008ff */
[----:B------:R-:W-:Y:S01]  /*1160*/  UIADD3 UR4, UR11, 0x2, URZ ;  /* 0x000000020b047890 */ /* 0x000fe2000fffe03f */
[----:B------:R-:W-:Y:S01]  /*1170*/  MOV R0, UR19 ;  /* 0x0000001300007c02 */ /* 0x000fe20008000f00 */
[----:B------:R-:W-:Y:S01]  /*1180*/  UIADD3 UR6, UR19, 0x2, URZ ;  /* 0x0000000213067890 */ /* 0x000fe2000fffe03f */
[----:B------:R-:W-:Y:S01]  /*1190*/  UMOV UR5, UR9 ;  /* 0x0000000900057c82 */ /* 0x000fe20008000000 */
[----:B------:R-:W-:Y:S01]  /*11a0*/  UMOV UR7, 0x40000040 ;  /* 0x4000004000077882 */ /* 0x000fe20000000000 */
[----:B------:R-:W-:-:S02]  /*11b0*/  UMOV UR9, 0x40000040 ;  /* 0x4000004000097882 */ /* 0x000fc40000000000 */
[----:B------:R-:W-:Y:S01]  /*11c0*/  UMOV UR8, UR4 ;  /* 0x0000000400087c82 */ /* 0x000fe20008000000 */
[----:B------:R-:W-:Y:S01]  /*11d0*/  MOV R9, UR9 ;  /* 0x0000000900097c02 */ /* 0x000fe20008000f00 */
[----:B------:R-:W-:Y:S01]  /*11e0*/  UMOV UR4, UR8 ;  /* 0x0000000800047c82 */ /* 0x000fe20008000000 */
[----:B------:R-:W-:Y:S01]  /*11f0*/  MOV R6, UR8 ;  /* 0x0000000800067c02 */ /* 0x000fe20008000f00 */
[----:B------:R-:W-:Y:S01]  /*1200*/  UIADD3 UR12, UR11, 0x200, URZ ;  /* 0x000002000b0c7890 */ /* 0x000fe2000fffe03f */
[----:B------:R-:W-:Y:S01]  /*1210*/  UMOV UR13, 0x40000040 ;  /* 0x40000040000d7882 */ /* 0x000fe20000000000 */
        /* <DEDUP_REMOVED lines=20> */
[----:B------:R-:W-:-:S04]  /*1360*/  USHF.L.U32 UR10, UR10, 0x3, URZ ;  /* 0x000000030a0a7899 */ /* 0x000fc8000800063f */
[----:B------:R-:W-:Y:S01]  /*1370*/  ULOP3.LUT UR10, UR10, 0x8, URZ, 0xc, !UPT ;  /* 0x000000080a0a7892 */ /* 0x000fe2000f8e0c3f */
[----:B------:R-:W-:Y:S02]  /*1380*/  WARPGROUP.DEPBAR.LE gsb0, 0x0 ;  /* 0x00008000000079c5 */ /* 0x000fe40000010000 */
[----:B------:R-:W-:-:S06]  /*1390*/  WARPGROUP.ARRIVE ;  /* 0x00000000000079c5 */ /* 0x000fcc0000000000 */
[----:B------:R-:W-:Y:S01]  /*13a0*/  HGMMA.64x64x16.F32 R24, gdesc[UR4], R24, gsb0 ;  /* 0x00e00000041879f0 */ /* 0x000fe20008000818 */
[----:B------:R-:W-:Y:S02]  /*13b0*/  UIADD3 UR4, UR11, 0x4, URZ ;  /* 0x000000040b047890 */ /* 0x000fe4000fffe03f */
[----:B------:R-:W-:Y:S01]  /*13c0*/  UIADD3 UR6, UR19, 0x4, URZ ;  /* 0x0000000413067890 */ /* 0x000fe2000fffe03f */
[----:B------:R-:W-:Y:S01]  /*13d0*/  UMOV UR5, UR9 ;  /* 0x0000000900057c82 */ /* 0x000fe20008000000 */
[----:B------:R-:W-:Y:S01]  /*13e0*/  UMOV UR7, 0x40000040 ;  /* 0x4000004000077882 */ /* 0x000fe20000000000 */
[----:B------:R-:W-:Y:S02]  /*13f0*/  UMOV UR9, 0x40000040 ;  /* 0x4000004000097882 */ /* 0x000fe40000000000 */
[----:B------:R-:W-:Y:S02]  /*1400*/  UMOV UR8, UR4 ;  /* 0x0000000400087c82 */ /* 0x000fe40008000000 */
[----:B------:R-:W-:Y:S01]  /*1410*/  UMOV UR4, UR8 ;  /* 0x0000000800047c82 */ /* 0x000fe20008000000 */
[----:B------:R-:W-:Y:S01]  /*1420*/  MOV R8, UR8 ;  /* 0x0000000800087c02 */ /* 0x000fe20008000f00 */
[----:B------:R-:W-:Y:S01]  /*1430*/  UIADD3 UR8, UR11, 0x6, URZ ;  /* 0x000000060b087890 */ /* 0x000fe2000fffe03f */
[----:B------:R-:W-:-:S02]  /*1440*/  WARPGROUP.DEPBAR.LE gsb0, 0x0 ;  /* 0x00008000000079c5 */ /* 0x000fc40000010000 */
[----:B------:R-:W-:-:S06]  /*1450*/  WARPGROUP.ARRIVE ;  /* 0x00000000000079c5 */ /* 0x000fcc0000000000 */
[----:B------:R-:W-:Y:S01]  /*1460*/  HGMMA.64x64x16.F32 R24, gdesc[UR4], R24, gsb0 ;  /* 0x00e00000041879f0 */ /* 0x000fe20008000818 */
[----:B------:R-:W-:Y:S01]  /*1470*/  UIADD3 UR6, UR19, 0x6, URZ ;  /* 0x0000000613067890 */ /* 0x000fe2000fffe03f */
[----:B------:R-:W-:Y:S01]  /*1480*/  UMOV UR4, UR8 ;  /* 0x0000000800047c82 */ /* 0x000fe20008000000 */
[----:B------:R-:W-:Y:S01]  /*1490*/  UMOV UR5, UR9 ;  /* 0x0000000900057c82 */ /* 0x000fe20008000000 */
[----:B------:R-:W-:Y:S01]  /*14a0*/  UMOV UR7, 0x40000040 ;  /* 0x4000004000077882 */ /* 0x000fe20000000000 */
[----:B------:R-:W-:Y:S02]  /*14b0*/  WARPGROUP.DEPBAR.LE gsb0, 0x0 ;  /* 0x00008000000079c5 */ /* 0x000fe40000010000 */
        /* <DEDUP_REMOVED lines=79> */
[----:B------:R-:W-:Y:S02]  /*19b0*/  UIADD3 UR4, UR11, 0x606, URZ ;  /* 0x000006060b047890 */ /* 0x000fe4000fffe03f */
[----:B------:R-:W-:Y:S01]  /*19c0*/  UIADD3 UR6, UR19, 0x606, URZ ;  /* 0x0000060613067890 */ /* 0x000fe2000fffe03f */
[----:B------:R-:W-:Y:S01]  /*19d0*/  UMOV UR5, 0x40000040 ;  /* 0x4000004000057882 */ /* 0x000fe20000000000 */
[----:B------:R-:W-:Y:S02]  /*19e0*/  UMOV UR7, 0x40000040 ;  /* 0x4000004000077882 */ /* 0x000fe40000000000 */
[----:B------:R-:W-:Y:S02]  /*19f0*/  MOV R10, UR4 ;  /* 0x00000004000a7c02 */ /* 0x000fe40008000f00 */
[----:B------:R-:W-:Y:S01]  /*1a00*/  MOV R11, UR5 ;  /* 0x00000005000b7c02 */ /* 0x000fe20008000f00 */
[----:B------:R-:W-:-:S02]  /*1a10*/  WARPGROUP.DEPBAR.LE gsb0, 0x0 ;  /* 0x00008000000079c5 */ /* 0x000fc40000010000 */
[----:B------:R-:W-:-:S06]  /*1a20*/  WARPGROUP.ARRIVE ;  /* 0x00000000000079c5 */ /* 0x000fcc0000000000 */
[----:B------:R-:W-:Y:S01]  /*1a30*/  HGMMA.64x64x16.F32 R24, gdesc[UR4], R24, gsb0 ;  /* 0x00e00000041879f0 */ /* 0x000fe20008000818 */
[----:B------:R-:W-:Y:S01]  /*1a40*/  ULDC UR4, c[0x0][0x28c] ;  /* 0x0000a30000047ab9 */ /* 0x000fe20000000800 */
[----:B------:R-:W-:Y:S01]  /*1a50*/  ULDC UR5, c[0x0][0x28c] ;  /* 0x0000a30000057ab9 */ /* 0x000fe20000000800 */
[----:B------:R-:W-:Y:S01]  /*1a60*/  ISETP.GE.AND P2, PT, R3, UR4, PT ;  /* 0x0000000403007c0c */ /* 0x000fe2000bf46270 */
[----:B------:R-:W-:Y:S01]  /*1a70*/  ULDC UR4, c[0x0][0x28c] ;  /* 0x0000a30000047ab9 */ /* 0x000fe20000000800 */
[----:B------:R-:W-:Y:S01]  /*1a80*/  IADD3 R3, R16, 0x9, RZ ;  /* 0x0000000910037810 */ /* 0x000fe20007ffe0ff */
[----:B------:R-:W-:Y:S01]  /*1a90*/  ULDC UR6, c[0x0][0x28c] ;  /* 0x0000a30000067ab9 */ /* 0x000fe20000000800 */
[----:B------:R-:W-:Y:S01]  /*1aa0*/  ISETP.GE.AND P3, PT, R14, UR5, PT ;  /* 0x000000050e007c0c */ /* 0x000fe2000bf66270 */
[----:B------:R-:W-:Y:S01]  /*1ab0*/  ULDC UR5, c[0x0][0x28c] ;  /* 0x0000a30000057ab9 */ /* 0x000fe20000000800 */
[----:B------:R-:W-:Y:S01]  /*1ac0*/  ISETP.GE.AND P4, PT, R3, UR4, PT ;  /* 0x0000000403007c0c */ /* 0x000fe2000bf86270 */
[----:B------:R-:W-:Y:S01]  /*1ad0*/  ULDC UR4, c[0x0][0x28c] ;  /* 0x0000a30000047ab9 */ /* 0x000fe20000000800 */
[----:B------:R-:W-:-:S02]  /*1ae0*/  IADD3 R3, R16, 0x11, RZ ;  /* 0x0000001110037810 */ /* 0x000fc40007ffe0ff */
[C---:B------:R-:W-:Y:S02]  /*1af0*/  IADD3 R14, R16.reuse, 0x10, RZ ;  /* 0x00000010100e7810 */ /* 0x040fe40007ffe0ff */
[----:B------:R-:W-:Y:S01]  /*1b00*/  ISETP.GE.AND P6, PT, R3, UR4, PT ;  /* 0x0000000403007c0c */ /* 0x000fe2000bfc6270 */
[----:B------:R-:W-:Y:S01]  /*1b10*/  ULDC UR4, c[0x0][0x28c] ;  /* 0x0000a30000047ab9 */ /* 0x000fe20000000800 */
[----:B------:R-:W-:Y:S02]  /*1b20*/  IADD3 R3, R16, 0x19, RZ ;  /* 0x0000001910037810 */ /* 0x000fe40007ffe0ff */
[----:B------:R-:W-:Y:S01]  /*1b30*/  ISETP.GE.AND P5, PT, R14, UR5, PT ;  /* 0x000000050e007c0c */ /* 0x000fe2000bfa6270 */
[----:B------:R-:W-:Y:S01]  /*1b40*/  ULDC UR5, c[0x0][0x28c] ;  /* 0x0000a30000057ab9 */ /* 0x000fe20000000800 */
[----:B------:R-:W-:-:S04]  /*1b50*/  IADD3 R14, R16, 0x18, RZ ;  /* 0x00000018100e7810 */ /* 0x000fc80007ffe0ff */
[----:B------:R-:W-:Y:S01]  /*1b60*/  ISETP.GE.AND P1, PT, R14, UR5, PT ;  /* 0x000000050e007c0c */ /* 0x000fe2000bf26270 */
[----:B------:R-:W-:Y:S01]  /*1b70*/  ULDC UR5, c[0x0][0x28c] ;  /* 0x0000a30000057ab9 */ /* 0x000fe20000000800 */
[----:B------:R-:W-:Y:S01]  /*1b80*/  IADD3 R14, R16, 0x21, RZ ;  /* 0x00000021100e7810 */ /* 0x000fe20007ffe0ff */
[----:B------:R-:W-:Y:S02]  /*1b90*/  WARPGROUP.DEPBAR.LE gsb0, 0x0 ;  /* 0x00008000000079c5 */ /* 0x000fe40000010000 */
[----:B------:R-:W-:Y:S02]  /*1ba0*/  FSEL R25, R25, -INF , !P2 ;  /* 0xff80000019197808 */ /* 0x000fe40005000000 */
[----:B------:R-:W-:Y:S02]  /*1bb0*/  FSEL R27, R27, -INF , !P2 ;  /* 0xff8000001b1b7808 */ /* 0x000fe40005000000 */
[----:B------:R-:W-:Y:S01]  /*1bc0*/  ISETP.GE.AND P2, PT, R3, UR4, PT ;  /* 0x0000000403007c0c */ /* 0x000fe2000bf46270 */
[----:B------:R-:W-:Y:S01]  /*1bd0*/  ULDC UR4, c[0x0][0x28c] ;  /* 0x0000a30000047ab9 */ /* 0x000fe20000000800 */
[----:B------:R-:W-:-:S02]  /*1be0*/  FSEL R28, R28, -INF , !P3 ;  /* 0xff8000001c1c7808 */ /* 0x000fc40005800000 */
[----:B------:R-:W-:Y:S02]  /*1bf0*/  FSEL R30, R30, -INF , !P3 ;  /* 0xff8000001e1e7808 */ /* 0x000fe40005800000 */
[C---:B------:R-:W-:Y:S01]  /*1c00*/  ISETP.GE.AND P3, PT, R16.reuse, UR4, PT ;  /* 0x0000000410007c0c */ /* 0x040fe2000bf66270 */
[----:B------:R-:W-:Y:S01]  /*1c10*/  ULDC UR4, c[0x0][0x28c] ;  /* 0x0000a30000047ab9 */ /* 0x000fe20000000800 */
[----:B------:R-:W-:Y:S02]  /*1c20*/  IADD3 R3, R16, 0x20, RZ ;  /* 0x0000002010037810 */ /* 0x000fe40007ffe0ff */
[----:B------:R-:W-:Y:S02]  /*1c30*/  FSEL R26, R26, -INF , !P3 ;  /* 0xff8000001a1a7808 */ /* 0x000fe40005800000 */
[----:B------:R-:W-:Y:S02]  /*1c40*/  FSEL R29, R29, -INF , !P4 ;  /* 0xff8000001d1d7808 */ /* 0x000fe40006000000 */
[----:B------:R-:W-:-:S02]  /*1c50*/  FSEL R31, R31, -INF , !P4 ;  /* 0xff8000001f1f7808 */ /* 0x000fc40006000000 */
[----:B------:R-:W-:Y:S01]  /*1c60*/  ISETP.GE.AND P4, PT, R3, UR5, PT ;  /* 0x0000000503007c0c */ /* 0x000fe2000bf86270 */
[----:B------:R-:W-:Y:S01]  /*1c70*/  ULDC UR5, c[0x0][0x604] ;  /* 0x0001810000057ab9 */ /* 0x000fe20000000800 */
[----:B------:R-:W-:Y:S02]  /*1c80*/  FMNMX R3, R26, R27, !PT ;  /* 0x0000001b1a037209 */ /* 0x000fe40007800000 */
[----:B------:R-:W-:Y:S02]  /*1c90*/  FSEL R32, R32, -INF , !P5 ;  /* 0xff80000020207808 */ /* 0x000fe40006800000 */
[----:B------:R-:W-:Y:S02]  /*1ca0*/  FSEL R34, R34, -INF , !P5 ;  /* 0xff80000022227808 */ /* 0x000fe40006800000 */
[----:B------:R-:W-:Y:S01]  /*1cb0*/  ISETP.GE.AND P5, PT, R14, UR4, PT ;  /* 0x000000040e007c0c */ /* 0x000fe2000bfa6270 */
[----:B------:R-:W-:Y:S01]  /*1cc0*/  ULDC UR4, c[0x0][0x28c] ;  /* 0x0000a30000047ab9 */ /* 0x000fe20000000800 */
[----:B------:R-:W-:-:S02]  /*1cd0*/  FMNMX R14, R30, R3, !PT ;  /* 0x000000031e0e7209 */ /* 0x000fc40007800000 */
[----:B------:R-:W-:Y:S02]  /*1ce0*/  FSEL R35, R35, -INF , !P6 ;  /* 0xff80000023237808 */ /* 0x000fe40007000000 */
[----:B------:R-:W-:Y:S02]  /*1cf0*/  FMNMX R3, R31, R14, !PT ;  /* 0x0000000e1f037209 */ /* 0x000fe40007800000 */
[----:B------:R-:W-:Y:S02]  /*1d00*/  FSEL R38, R38, -INF , !P1 ;  /* 0xff80000026267808 */ /* 0x000fe40004800000 */
[----:B------:R-:W-:Y:S02]  /*1d10*/  FMNMX R14, R34, R3, !PT ;  /* 0x00000003220e7209 */ /* 0x000fe40007800000 */
[----:B------:R-:W-:Y:S02]  /*1d20*/  FSEL R39, R39, -INF , !P2 ;  /* 0xff80000027277808 */ /* 0x000fe40005000000 */
[----:B------:R-:W-:-:S02]  /*1d30*/  FMNMX R3, R35, R14, !PT ;  /* 0x0000000e23037209 */ /* 0x000fc40007800000 */
[----:B------:R-:W-:Y:S02]  /*1d40*/  FSEL R33, R33, -INF , !P6 ;  /* 0xff80000021217808 */ /* 0x000fe40007000000 */
[----:B------:R-:W-:Y:S02]  /*1d50*/  FMNMX R14, R38, R3, !PT ;  /* 0x00000003260e7209 */ /* 0x000fe40007800000 */
[----:B------:R-:W-:Y:S01]  /*1d60*/  ISETP.GE.AND P6, PT, R15, UR4, PT ;  /* 0x000000040f007c0c */ /* 0x000fe2000bfc6270 */
[----:B------:R-:W-:Y:S01]  /*1d70*/  ULDC UR4, c[0x0][0x28c] ;  /* 0x0000a30000047ab9 */ /* 0x000fe20000000800 */
[----:B------:R-:W-:Y:S02]  /*1d80*/  IADD3 R15, R16, 0x29, RZ ;  /* 0x00000029100f7810 */ /* 0x000fe40007ffe0ff */
[----:B------:R-:W-:Y:S02]  /*1d90*/  FSEL R42, R42, -INF , !P4 ;  /* 0xff8000002a2a7808 */ /* 0x000fe40006000000 */
[----:B------:R-:W-:-:S02]  /*1da0*/  FMNMX R3, R39, R14, !PT ;  /* 0x0000000e27037209 */ /* 0x000fc40007800000 */
[----:B------:R-:W-:Y:S02]  /*1db0*/  FSEL R36, R36, -INF , !P1 ;  /* 0xff80000024247808 */ /* 0x000fe40004800000 */
[----:B------:R-:W-:Y:S01]  /*1dc0*/  ISETP.GE.AND P1, PT, R15, UR4, PT ;  /* 0x000000040f007c0c */ /* 0x000fe2000bf26270 */
[----:B------:R-:W-:Y:S01]  /*1dd0*/  ULDC UR4, c[0x0][0x28c] ;  /* 0x0000a30000047ab9 */ /* 0x000fe20000000800 */
[----:B------:R-:W-:Y:S02]  /*1de0*/  IADD3 R15, R16, 0x30, RZ ;  /* 0x00000030100f7810 */ /* 0x000fe40007ffe0ff */
[----:B------:R-:W-:Y:S02]  /*1df0*/  FSEL R43, R43, -INF , !P5 ;  /* 0xff8000002b2b7808 */ /* 0x000fe40006800000 */
[----:B------:R-:W-:Y:S02]  /*1e00*/  FMNMX R14, R42, R3, !PT ;  /* 0x000000032a0e7209 */ /* 0x000fe40007800000 */
[----:B------:R-:W-:-:S02]  /*1e10*/  FSEL R37, R37, -INF , !P2 ;  /* 0xff80000025257808 */ /* 0x000fc40005000000 */
[----:B------:R-:W-:Y:S01]  /*1e20*/  ISETP.GE.AND P2, PT, R15, UR4, PT ;  /* 0x000000040f007c0c */ /* 0x000fe2000bf46270 */
[----:B------:R-:W-:Y:S01]  /*1e30*/  ULDC UR4, c[0x0][0x28c] ;  /* 0x0000a30000047ab9 */ /* 0x000fe20000000800 */
[----:B------:R-:W-:Y:S02]  /*1e40*/  FSEL R46, R46, -INF , !P6 ;  /* 0xff8000002e2e7808 */ /* 0x000fe40007000000 */
[----:B------:R-:W-:Y:S02]  /*1e50*/  FMNMX R3, R43, R14, !PT ;  /* 0x0000000e2b037209 */ /* 0x000fe40007800000 */
[----:B------:R-:W-:Y:S02]  /*1e60*/  IADD3 R15, R16, 0x31, RZ ;  /* 0x00000031100f7810 */ /* 0x000fe40007ffe0ff */
[----:B------:R-:W-:Y:S02]  /*1e70*/  FSEL R40, R40, -INF , !P4 ;  /* 0xff80000028287808 */ /* 0x000fe40006000000 */
[----:B------:R-:W-:-:S02]  /*1e80*/  FSEL R47, R47, -INF , !P1 ;  /* 0xff8000002f2f7808 */ /* 0x000fc40004800000 */
[----:B------:R-:W-:Y:S02]  /*1e90*/  FMNMX R14, R46, R3, !PT ;  /* 0x000000032e0e7209 */ /* 0x000fe40007800000 */
        /* <DEDUP_REMOVED lines=8> */
[----:B------:R-:W-:Y:S02]  /*1f20*/  IADD3 R15, R16, 0x39, RZ ;  /* 0x00000039100f7810 */ /* 0x000fe40007ffe0ff */
[----:B------:R-:W-:Y:S02]  /*1f30*/  FSEL R51, R51, -INF , !P4 ;  /* 0xff80000033337808 */ /* 0x000fe40006000000 */
[----:B------:R-:W-:Y:S02]  /*1f40*/  FMNMX R14, R50, R3, !PT ;  /* 0x00000003320e7209 */ /* 0x000fe40007800000 */
[----:B------:R-:W-:Y:S02]  /*1f50*/  FSEL R24, R24, -INF , !P3 ;  /* 0xff80000018187808 */ /* 0x000fe40005800000 */
[----:B------:R-:W-:-:S02]  /*1f60*/  ISETP.GE.AND P3, PT, R15, UR6, PT ;  /* 0x000000060f007c0c */ /* 0x000fc4000bf66270 */
[----:B------:R-:W-:Y:S02]  /*1f70*/  FSEL R54, R54, -INF , !P5 ;  /* 0xff80000036367808 */ /* 0x000fe40006800000 */
[----:B------:R-:W-:Y:S02]  /*1f80*/  FMNMX R15, R51, R14, !PT ;  /* 0x0000000e330f7209 */ /* 0x000fe40007800000 */
[----:B------:R-:W-:Y:S02]  /*1f90*/  FMNMX R3, R24, R25, !PT ;  /* 0x0000001918037209 */ /* 0x000fe40007800000 */
[----:B------:R-:W-:Y:S02]  /*1fa0*/  FSEL R55, R55, -INF , !P3 ;  /* 0xff80000037377808 */ /* 0x000fe40005800000 */
[----:B------:R-:W-:Y:S02]  /*1fb0*/  FMNMX R18, R54, R15, !PT ;  /* 0x0000000f36127209 */ /* 0x000fe40007800000 */
[----:B------:R-:W-:-:S02]  /*1fc0*/  FMNMX R14, R28, R3, !PT ;  /* 0x000000031c0e7209 */ /* 0x000fc40007800000 */
[----:B------:R-:W-:Y:S02]  /*1fd0*/  FMNMX R18, R55, R18, !PT ;  /* 0x0000001237127209 */ /* 0x000fe40007800000 */
[----:B------:R-:W-:Y:S02]  /*1fe0*/  FMNMX R3, R29, R14, !PT ;  /* 0x0000000e1d037209 */ /* 0x000fe40007800000 */
[----:B------:R-:W-:Y:S01]  /*1ff0*/  FSEL R44, R44, -INF , !P6 ;  /* 0xff8000002c2c7808 */ /* 0x000fe20007000000 */
[----:B------:R-:W1:Y:S01]  /*2000*/  SHFL.BFLY PT, R15, R18, 0x1, 0x1f ;  /* 0x0c201f00120f7f89 */ /* 0x000e6200000e0000 */
[----:B------:R-:W-:Y:S02]  /*2010*/  FMNMX R14, R32, R3, !PT ;  /* 0x00000003200e7209 */ /* 0x000fe40007800000 */
[----:B------:R-:W-:Y:S02]  /*2020*/  FSEL R45, R45, -INF , !P1 ;  /* 0xff8000002d2d7808 */ /* 0x000fe40004800000 */
        /* <DEDUP_REMOVED lines=9> */
[----:B-1----:R-:W-:Y:S02]  /*20c0*/  FMNMX R15, R18, R15, !PT ;  /* 0x0000000f120f7209 */ /* 0x002fe40007800000 */
[----:B------:R-:W-:-:S03]  /*20d0*/  FMNMX R14, R44, R3, !PT ;  /* 0x000000032c0e7209 */ /* 0x000fc60007800000 */
[----:B------:R-:W1:Y:S01]  /*20e0*/  SHFL.BFLY PT, R20, R15, 0x2, 0x1f ;  /* 0x0c401f000f147f89 */ /* 0x000e6200000e0000 */
[----:B------:R-:W-:-:S04]  /*20f0*/  FMNMX R3, R45, R14, !PT ;  /* 0x0000000e2d037209 */ /* 0x000fc80007800000 */
[----:B------:R-:W-:-:S04]  /*2100*/  FMNMX R14, R48, R3, !PT ;  /* 0x00000003300e7209 */ /* 0x000fc80007800000 */
[----:B------:R-:W-:-:S04]  /*2110*/  FMNMX R3, R49, R14, !PT ;  /* 0x0000000e31037209 */ /* 0x000fc80007800000 */
[----:B------:R-:W-:-:S04]  /*2120*/  FMNMX R14, R52, R3, !PT ;  /* 0x00000003340e7209 */ /* 0x000fc80007800000 */
[----:B------:R-:W-:-:S05]  /*2130*/  FMNMX R3, R53, R14, !PT ;  /* 0x0000000e35037209 */ /* 0x000fca0007800000 */
[----:B------:R-:W2:Y:S01]  /*2140*/  SHFL.BFLY PT, R18, R3, 0x1, 0x1f ;  /* 0x0c201f0003127f89 */ /* 0x000ea200000e0000 */
[----:B-1----:R-:W-:-:S04]  /*2150*/  FMNMX R14, R15, R20, !PT ;  /* 0x000000140f0e7209 */ /* 0x002fc80007800000 */
[----:B------:R-:W-:-:S04]  /*2160*/  FSETP.NEU.AND P1, PT, R14, -INF , PT ;  /* 0xff8000000e00780b */ /* 0x000fc80003f2d000 */
[----:B------:R-:W-:-:S05]  /*2170*/  FSEL R17, R14, RZ, P1 ;  /* 0x000000ff0e117208 */ /* 0x000fca0000800000 */
[----:B------:R-:W-:Y:S01]  /*2180*/  FMUL R15, R17, UR4 ;  /* 0x00000004110f7c20 */ /* 0x000fe20008400000 */
[----:B------:R-:W-:-:S03]  /*2190*/  ULDC UR4, c[0x0][0x604] ;  /* 0x0001810000047ab9 */ /* 0x000fc60000000800 */
[--C-:B------:R-:W-:Y:S01]  /*21a0*/  FFMA R26, R26, UR4, -R15.reuse ;  /* 0x000000041a1a7c23 */ /* 0x100fe2000800080f */
[----:B------:R-:W-:Y:S02]  /*21b0*/  ULDC UR4, c[0x0][0x604] ;  /* 0x0001810000047ab9 */ /* 0x000fe40000000800 */
[--C-:B------:R-:W-:Y:S01]  /*21c0*/  FFMA R27, R27, UR4, -R15.reuse ;  /* 0x000000041b1b7c23 */ /* 0x100fe2000800080f */
[----:B------:R-:W-:Y:S01]  /*21d0*/  ULDC UR4, c[0x0][0x604] ;  /* 0x0001810000047ab9 */ /* 0x000fe20000000800 */
[----:B--2---:R-:W-:Y:S01]  /*21e0*/  FMNMX R18, R3, R18, !PT ;  /* 0x0000001203127209 */ /* 0x004fe20007800000 */
[--C-:B------:R-:W-:Y:S01]  /*21f0*/  FFMA R30, R30, UR4, -R15.reuse ;  /* 0x000000041e1e7c23 */ /* 0x100fe2000800080f */
[----:B------:R-:W-:Y:S01]  /*2200*/  ULDC UR4, c[0x0][0x604] ;  /* 0x0001810000047ab9 */ /* 0x000fe20000000800 */
[----:B------:R-:W-:Y:S01]  /*2210*/  FSETP.GEU.AND P5, PT, R27, -126, PT ;  /* 0xc2fc00001b00780b */ /* 0x000fe20003fae000 */
[--C-:B------:R-:W-:Y:S01]  /*2220*/  FFMA R31, R31, UR4, -R15.reuse ;  /* 0x000000041f1f7c23 */ /* 0x100fe2000800080f */
[----:B------:R-:W1:Y:S01]  /*2230*/  SHFL.BFLY PT, R17, R18, 0x2, 0x1f ;  /* 0x0c401f0012117f89 */ /* 0x000e6200000e0000 */
[----:B------:R-:W-:Y:S01]  /*2240*/  FSETP.GEU.AND P3, PT, R30, -126, PT ;  /* 0xc2fc00001e00780b */ /* 0x000fe20003f6e000 */
[----:B------:R-:W-:Y:S01]  /*2250*/  ULDC UR4, c[0x0][0x604] ;  /* 0x0001810000047ab9 */ /* 0x000fe20000000800 */
[----:B------:R-:W-:Y:S01]  /*2260*/  FSETP.GEU.AND P6, PT, R26, -126, PT ;  /* 0xc2fc00001a00780b */ /* 0x000fe20003fce000 */
[--C-:B------:R-:W-:Y:S01]  /*2270*/  FFMA R34, R34, UR4, -R15.reuse ;  /* 0x0000000422227c23 */ /* 0x100fe2000800080f */
[----:B------:R-:W-:Y:S01]  /*2280*/  ULDC UR4, c[0x0][0x604] ;  /* 0x0001810000047ab9 */ /* 0x000fe20000000800 */
[----:B------:R-:W-:Y:S01]  /*2290*/  FSETP.GEU.AND P2, PT, R31, -126, PT ;  /* 0xc2fc00001f00780b */ /* 0x000fe20003f4e000 */
[--C-:B------:R-:W-:Y:S01]  /*22a0*/  FFMA R35, R35, UR4, -R15.reuse ;  /* 0x0000000423237c23 */ /* 0x100fe2000800080f */
[----:B------:R-:W-:Y:S01]  /*22b0*/  ULDC UR4, c[0x0][0x604] ;  /* 0x0001810000047ab9 */ /* 0x000fe20000000800 */
[----:B------:R-:W-:Y:S01]  /*22c0*/  FSETP.GEU.AND P1, PT, R34, -126, PT ;  /* 0xc2fc00002200780b */ /* 0x000fe20003f2e000 */
[----:B------:R-:W-:Y:S01]  /*22d0*/  FFMA R38, R38, UR4, -R15 ;  /* 0x0000000426267c23 */ /* 0x000fe2000800080f */
[----:B------:R-:W-:Y:S01]  /*22e0*/  @!P5 FMUL R27, R27, 0.5 ;  /* 0x3f0000001b1bd820 */ /* 0x000fe20000400000 */
[----:B------:R-:W-:-:S02]  /*22f0*/  ULDC UR4, c[0x0][0x604] ;  /* 0x0001810000047ab9 */ /* 0x000fc40000000800 */
[----:B------:R-:W-:Y:S01]  /*2300*/  @!P3 FMUL R30, R30, 0.5 ;  /* 0x3f0000001e1eb820 */ /* 0x000fe20000400000 */
[----:B------:R-:W2:Y:S01]  /*2310*/  MUFU.EX2 R20, R27 ;  /* 0x0000001b00147308 */ /* 0x000ea20000000800 */
[--C-:B------:R-:W-:Y:S01]  /*2320*/  FFMA R39, R39, UR4, -R15.reuse ;  /* 0x0000000427277c23 */ /* 0x100fe2000800080f */
[----:B------:R-:W-:Y:S01]  /*2330*/  ULDC UR4, c[0x0][0x604] ;  /* 0x0001810000047ab9 */ /* 0x000fe20000000800 */
[----:B------:R-:W-:Y:S01]  /*2340*/  @!P6 FMUL R26, R26, 0.5 ;  /* 0x3f0000001a1ae820 */ /* 0x000fe20000400000 */
[--C-:B------:R-:W-:Y:S01]  /*2350*/  FFMA R42, R42, UR4, -R15.reuse ;  /* 0x000000042a2a7c23 */ /* 0x100fe2000800080f */
[----:B------:R-:W-:Y:S01]  /*2360*/  @!P2 FMUL R31, R31, 0.5 ;  /* 0x3f0000001f1fa820 */ /* 0x000fe20000400000 */
[----:B------:R-:W-:Y:S01]  /*2370*/  ULDC UR4, c[0x0][0x604] ;  /* 0x0001810000047ab9 */ /* 0x000fe20000000800 */
[----:B------:R-:W-:Y:S01]  /*2380*/  @!P1 FMUL R34, R34, 0.5 ;  /* 0x3f00000022229820 */ /* 0x000fe20000400000 */
[----:B------:R-:W3:Y:S01]  /*2390*/  MUFU.EX2 R155, R30 ;  /* 0x0000001e009b7308 */ /* 0x000ee20000000800 */
[----:B-1----:R-:W-:Y:S01]  /*23a0*/  FMNMX R17, R18, R17, !PT ;  /* 0x0000001112117209 */ /* 0x002fe20007800000 */
[----:B------:R-:W-:Y:S01]  /*23b0*/  FFMA R43, R43, UR4, -R15 ;  /* 0x000000042b2b7c23 */ /* 0x000fe2000800080f */
[----:B------:R-:W-:-:S02]  /*23c0*/  ULDC UR4, c[0x0][0x604] ;  /* 0x0001810000047ab9 */ /* 0x000fc40000000800 */
[C---:B------:R-:W-:Y:S01]  /*23d0*/  FSETP.NEU.AND P4, PT, R17.reuse, -INF , PT ;  /* 0xff8000001100780b */ /* 0x040fe20003f8d000 */
[--C-:B------:R-:W-:Y:S01]  /*23e0*/  FFMA R46, R46, UR4, -R15.reuse ;  /* 0x000000042e2e7c23 */ /* 0x100fe2000800080f */
[----:B------:R-:W-:Y:S01]  /*23f0*/  ULDC UR4, c[0x0][0x604] ;  /* 0x0001810000047ab9 */ /* 0x000fe20000000800 */
[----:B------:R-:W1:Y:S01]  /*2400*/  MUFU.EX2 R153, R26 ;  /* 0x0000001a00997308 */ /* 0x000e620000000800 */
[----:B------:R-:W-:Y:S01]  /*2410*/  FSEL R3, R17, RZ, P4 ;  /* 0x000000ff11037208 */ /* 0x000fe20002000000 */
[----:B--2---:R-:W-:Y:S01]  /*2420*/  @!P5 FMUL R20, R20, R20 ;  /* 0x000000141414d220 */ /* 0x004fe20000400000 */
[----:B------:R-:W-:Y:S01]  /*2430*/  FSETP.GEU.AND P4, PT, R35, -126, PT ;  /* 0xc2fc00002300780b */ /* 0x000fe20003f8e000 */
[--C-:B------:R-:W-:Y:S01]  /*2440*/  FFMA R47, R47, UR4, -R15.reuse ;  /* 0x000000042f2f7c23 */ /* 0x100fe2000800080f */
[----:B------:R-:W-:Y:S01]  /*2450*/  FSETP.GEU.AND P5, PT, R39, -126, PT ;  /* 0xc2fc00002700780b */ /* 0x000fe20003fae000 */
[----:B------:R-:W-:Y:S02]  /*2460*/  ULDC UR4, c[0x0][0x604] ;  /* 0x0001810000047ab9 */ /* 0x000fe40000000800 */
[----:B------:R-:W2:Y:S01]  /*2470*/  MUFU.EX2 R22, R31 ;  /* 0x0000001f00167308 */ /* 0x000ea20000000800 */
[----:B---3--:R-:W-:Y:S01]  /*2480*/  @!P3 FMUL R155, R155, R155 ;  /* 0x0000009b9b9bb220 */ /* 0x008fe20000400000 */
[----:B------:R-:W-:Y:S01]  /*2490*/  FSETP.GEU.AND P3, PT, R42, -126, PT ;  /* 0xc2fc00002a00780b */ /* 0x000fe20003f6e000 */
[----:B------:R-:W-:Y:S01]  /*24a0*/  FFMA R50, R50, UR4, -R15 ;  /* 0x0000000432327c23 */ /* 0x000fe2000800080f */
[----:B------:R-:W-:-:S02]  /*24b0*/  ULDC UR4, c[0x0][0x604] ;  /* 0x0001810000047ab9 */ /* 0x000fc40000000800 */
[--C-:B------:R-:W-:Y:S01]  /*24c0*/  FFMA R51, R51, UR4, -R15.reuse ;  /* 0x0000000433337c23 */ /* 0x100fe2000800080f */
[----:B------:R-:W-:Y:S01]  /*24d0*/  ULDC UR4, c[0x0][0x604] ;  /* 0x0001810000047ab9 */ /* 0x000fe20000000800 */
[----:B------:R-:W-:Y:S01]  /*24e0*/  @!P4 FMUL R35, R35, 0.5 ;  /* 0x3f0000002323c820 */ /* 0x000fe20000400000 */
[----:B------:R-:W3:Y:S01]  /*24f0*/  MUFU.EX2 R161, R34 ;  /* 0x0000002200a17308 */ /* 0x000ee20000000800 */
[----:B------:R-:W-:Y:S01]  /*2500*/  @!P5 FMUL R39, R39, 0.5 ;  /* 0x3f0000002727d820 */ /* 0x000fe20000400000 */
[----:B-1----:R-:W-:Y:S01]  /*2510*/  @!P6 FMUL R153, R153, R153 ;  /* 0x000000999999e220 */ /* 0x002fe20000400000 */
[--C-:B------:R-:W-:Y:S01]  /*2520*/  FFMA R54, R54, UR4, -R15.reuse ;  /* 0x0000000436367c23 */ /* 0x100fe2000800080f */
[----:B------:R-:W-:Y:S01]  /*2530*/  FSETP.GEU.AND P6, PT, R38, -126, PT ;  /* 0xc2fc00002600780b */ /* 0x000fe20003fce000 */
[----:B------:R-:W-:Y:S01]  /*2540*/  ULDC UR4, c[0x0][0x604] ;  /* 0x0001810000047ab9 */ /* 0x000fe20000000800 */
[----:B------:R-:W-:Y:S01]  /*2550*/  @!P3 FMUL R42, R42, 0.5 ;  /* 0x3f0000002a2ab820 */ /* 0x000fe20000400000 */
[----:B------:R-:W-:Y:S01]  /*2560*/  FFMA R15, R55, UR4, -R15 ;  /* 0x00000004370f7c23 */ /* 0x000fe2000800080f */
[----:B------:R-:W1:Y:S01]  /*2570*/  MUFU.EX2 R26, R35 ;  /* 0x00000023001a7308 */ /* 0x000e620000000800 */
[----:B--2---:R-:W-:Y:S01]  /*2580*/  @!P2 FMUL R22, R22, R22 ;  /* 0x000000161616a220 */ /* 0x004fe20000400000 */
[----:B------:R-:W-:Y:S01]  /*2590*/  FSETP.GEU.AND P2, PT, R43, -126, PT ;  /* 0xc2fc00002b00780b */ /* 0x000fe20003f4e000 */
[----:B------:R-:W-:-:S02]  /*25a0*/  ULDC UR4, c[0x0][0x604] ;  /* 0x0001810000047ab9 */ /* 0x000fc40000000800 */
[----:B------:R-:W-:Y:S01]  /*25b0*/  FMUL R3, R3, UR4 ;  /* 0x0000000403037c20 */ /* 0x000fe20008400000 */
[----:B------:R-:W-:Y:S02]  /*25c0*/  ULDC UR4, c[0x0][0x604] ;  /* 0x0001810000047ab9 */ /* 0x000fe40000000800 */
[----:B------:R-:W2:Y:S01]  /*25d0*/  MUFU.EX2 R163, R39 ;  /* 0x0000002700a37308 */ /* 0x000ea20000000800 */
[----:B---3--:R-:W-:Y:S01]  /*25e0*/  @!P1 FMUL R161, R161, R161 ;  /* 0x000000a1a1a19220 */ /* 0x008fe20000400000 */
[----:B------:R-:W-:Y:S01]  /*25f0*/  FSETP.GEU.AND P1, PT, R46, -126, PT ;  /* 0xc2fc00002e00780b */ /* 0x000fe20003f2e000 */
[----:B------:R-:W-:Y:S01]  /*2600*/  @!P6 FMUL R38, R38, 0.5 ;  /* 0x3f0000002626e820 */ /* 0x000fe20000400000 */
[--C-:B------:R-:W-:Y:S01]  /*2610*/  FFMA R24, R24, UR4, -R3.reuse ;  /* 0x0000000418187c23 */ /* 0x100fe20008000803 */
[----:B------:R-:W-:Y:S01]  /*2620*/  ULDC UR4, c[0x0][0x604] ;  /* 0x0001810000047ab9 */ /* 0x000fe20000000800 */
[--C-:B------:R-:W-:Y:S01]  /*2630*/  FFMA R52, R52, UR5, -R3.reuse ;  /* 0x0000000534347c23 */ /* 0x100fe20008000803 */
[----:B------:R-:W-:Y:S01]  /*2640*/  @!P2 FMUL R43, R43, 0.5 ;  /* 0x3f0000002b2ba820 */ /* 0x000fe20000400000 */
[----:B------:R-:W3:Y:S01]  /*2650*/  MUFU.EX2 R42, R42 ;  /* 0x0000002a002a7308 */ /* 0x000ee20000000800 */
[----:B-1----:R-:W-:Y:S01]  /*2660*/  @!P4 FMUL R26, R26, R26 ;  /* 0x0000001a1a1ac220 */ /* 0x002fe20000400000 */
[----:B------:R-:W-:Y:S01]  /*2670*/  FSETP.GEU.AND P4, PT, R47, -126, PT ;  /* 0xc2fc00002f00780b */ /* 0x000fe20003f8e000 */
[----:B------:R-:W-:Y:S01]  /*2680*/  FFMA R25, R25, UR4, -R3 ;  /* 0x0000000419197c23 */ /* 0x000fe20008000803 */
[----:B------:R-:W-:-:S02]  /*2690*/  ULDC UR4, c[0x0][0x604] ;  /* 0x0001810000047ab9 */ /* 0x000fc40000000800 */
[--C-:B------:R-:W-:Y:S01]  /*26a0*/  FFMA R28, R28, UR4, -R3.reuse ;  /* 0x000000041c1c7c23 */ /* 0x100fe20008000803 */
[----:B------:R-:W-:Y:S01]  /*26b0*/  @!P1 FMUL R46, R46, 0.5 ;  /* 0x3f0000002e2e9820 */ /* 0x000fe20000400000 */
[----:B------:R-:W1:Y:S01]  /*26c0*/  MUFU.EX2 R38, R38 ;  /* 0x0000002600267308 */ /* 0x000e620000000800 */
[----:B--2---:R-:W-:Y:S01]  /*26d0*/  @!P5 FMUL R163, R163, R163 ;  /* 0x000000a3a3a3d220 */ /* 0x004fe20000400000 */
[----:B------:R-:W-:Y:S01]  /*26e0*/  FSETP.GEU.AND P5, PT, R51, -126, PT ;  /* 0xc2fc00003300780b */ /* 0x000fe20003fae000 */
[----:B------:R-:W-:Y:S02]  /*26f0*/  ULDC UR4, c[0x0][0x604] ;  /* 0x0001810000047ab9 */ /* 0x000fe40000000800 */
[--C-:B------:R-:W-:Y:S01]  /*2700*/  FFMA R29, R29, UR4, -R3.reuse ;  /* 0x000000041d1d7c23 */ /* 0x100fe20008000803 */
[----:B------:R-:W-:Y:S01]  /*2710*/  ULDC UR4, c[0x0][0x604] ;  /* 0x0001810000047ab9 */ /* 0x000fe20000000800 */
[----:B------:R-:W-:Y:S01]  /*2720*/  @!P4 FMUL R47, R47, 0.5 ;  /* 0x3f0000002f2fc820 */ /* 0x000fe20000400000 */
[----:B------:R-:W2:Y:S01]  /*2730*/  MUFU.EX2 R157, R43 ;  /* 0x0000002b009d7308 */ /* 0x000ea20000000800 */
[----:B---3--:R-:W-:Y:S01]  /*2740*/  @!P3 FMUL R42, R42, R42 ;  /* 0x0000002a2a2ab220 */ /* 0x008fe20000400000 */
[----:B------:R-:W-:Y:S01]  /*2750*/  FSETP.GEU.AND P3, PT, R54, -126, PT ;  /* 0xc2fc00003600780b */ /* 0x000fe20003f6e000 */
[----:B------:R-:W-:Y:S01]  /*2760*/  FFMA R32, R32, UR4, -R3 ;  /* 0x0000000420207c23 */ /* 0x000fe20008000803 */
[----:B------:R-:W-:-:S02]  /*2770*/  ULDC UR4, c[0x0][0x604] ;  /* 0x0001810000047ab9 */ /* 0x000fc40000000800 */
[--C-:B------:R-:W-:Y:S01]  /*2780*/  FFMA R33, R33, UR4, -R3.reuse ;  /* 0x0000000421217c23 */ /* 0x100fe20008000803 */
[----:B------:R-:W-:Y:S01]  /*2790*/  @!P5 FMUL R51, R51, 0.5 ;  /* 0x3f0000003333d820 */ /* 0x000fe20000400000 */
[----:B------:R-:W3:Y:S01]  /*27a0*/  MUFU.EX2 R159, R47 ;  /* 0x0000002f009f7308 */ /* 0x000ee20000000800 */
[----:B-1----:R-:W-:Y:S01]  /*27b0*/  @!P6 FMUL R38, R38, R38 ;  /* 0x000000262626e220 */ /* 0x002fe20000400000 */
[----:B------:R-:W-:Y:S01]  /*27c0*/  FSETP.GEU.AND P6, PT, R50, -126, PT ;  /* 0xc2fc00003200780b */ /* 0x000fe20003fce000 */
[----:B------:R-:W-:Y:S02]  /*27d0*/  ULDC UR4, c[0x0][0x604] ;  /* 0x0001810000047ab9 */ /* 0x000fe40000000800 */
[--C-:B------:R-:W-:Y:S01]  /*27e0*/  FFMA R36, R36, UR4, -R3.reuse ;  /* 0x0000000424247c23 */ /* 0x100fe20008000803 */
[----:B------:R-:W-:Y:S01]  /*27f0*/  ULDC UR4, c[0x0][0x604] ;  /* 0x0001810000047ab9 */ /* 0x000fe20000000800 */
[----:B------:R-:W-:Y:S01]  /*2800*/  @!P3 FMUL R54, R54, 0.5 ;  /* 0x3f0000003636b820 */ /* 0x000fe20000400000 */
[----:B------:R-:W1:Y:S01]  /*2810*/  MUFU.EX2 R165, R51 ;  /* 0x0000003300a57308 */ /* 0x000e620000000800 */
[----:B--2---:R-:W-:Y:S01]  /*2820*/  @!P2 FMUL R157, R157, R157 ;  /* 0x0000009d9d9da220 */ /* 0x004fe20000400000 */
[----:B------:R-:W-:Y:S01]  /*2830*/  FSETP.GEU.AND P2, PT, R15, -126, PT ;  /* 0xc2fc00000f00780b */ /* 0x000fe20003f4e000 */
[----:B------:R-:W-:Y:S01]  /*2840*/  FFMA R37, R37, UR4, -R3 ;  /* 0x0000000425257c23 */ /* 0x000fe20008000803 */
[----:B------:R-:W-:-:S02]  /*2850*/  ULDC UR4, c[0x0][0x604] ;  /* 0x0001810000047ab9 */ /* 0x000fc40000000800 */
[--C-:B------:R-:W-:Y:S01]  /*2860*/  FFMA R40, R40, UR4, -R3.reuse ;  /* 0x0000000428287c23 */ /* 0x100fe20008000803 */
[----:B------:R-:W-:Y:S01]  /*2870*/  @!P6 FMUL R50, R50, 0.5 ;  /* 0x3f0000003232e820 */ /* 0x000fe20000400000 */
[----:B------:R-:W2:Y:S01]  /*2880*/  MUFU.EX2 R46, R46 ;  /* 0x0000002e002e7308 */ /* 0x000ea20000000800 */
[----:B---3--:R-:W-:Y:S01]  /*2890*/  @!P4 FMUL R159, R159, R159 ;  /* 0x0000009f9f9fc220 */ /* 0x008fe20000400000 */
[----:B------:R-:W-:Y:S01]  /*28a0*/  FSETP.GEU.AND P4, PT, R25, -126, PT ;  /* 0xc2fc00001900780b */ /* 0x000fe20003f8e000 */
[----:B------:R-:W-:Y:S02]  /*28b0*/  ULDC UR4, c[0x0][0x604] ;  /* 0x0001810000047ab9 */ /* 0x000fe40000000800 */
[--C-:B------:R-:W-:Y:S01]  /*28c0*/  FFMA R41, R41, UR4, -R3.reuse ;  /* 0x0000000429297c23 */ /* 0x100fe20008000803 */
[----:B------:R-:W-:Y:S01]  /*28d0*/  ULDC UR4, c[0x0][0x604] ;  /* 0x0001810000047ab9 */ /* 0x000fe20000000800 */
[----:B------:R-:W-:Y:S01]  /*28e0*/  @!P2 FMUL R15, R15, 0.5 ;  /* 0x3f0000000f0fa820 */ /* 0x000fe20000400000 */
[----:B------:R-:W3:Y:S01]  /*28f0*/  MUFU.EX2 R167, R54 ;  /* 0x0000003600a77308 */ /* 0x000ee20000000800 */
[----:B-1----:R-:W-:Y:S01]  /*2900*/  @!P5 FMUL R165, R165, R165 ;  /* 0x000000a5a5a5d220 */ /* 0x002fe20000400000 */
[----:B------:R-:W-:Y:S01]  /*2910*/  FSETP.GEU.AND P5, PT, R29, -126, PT ;  /* 0xc2fc00001d00780b */ /* 0x000fe20003fae000 */
[----:B------:R-:W-:Y:S01]  /*2920*/  FFMA R49, R49, UR4, -R3 ;  /* 0x0000000431317c23 */ /* 0x000fe20008000803 */
[----:B------:R-:W-:Y:S01]  /*2930*/  ULDC UR4, c[0x0][0x604] ;  /* 0x0001810000047ab9 */ /* 0x000fe20000000800 */
[----:B------:R-:W-:Y:S01]  /*2940*/  FADD R35, R26, R165 ;  /* 0x000000a51a237221 */ /* 0x000fe20000000000 */
[----:B------:R-:W-:Y:S01]  /*2950*/  FFMA R44, R44, UR4, -R3 ;  /* 0x000000042c2c7c23 */ /* 0x000fe20008000803 */
[----:B------:R-:W-:Y:S01]  /*2960*/  @!P4 FMUL R25, R25, 0.5 ;  /* 0x3f0000001919c820 */ /* 0x000fe20000400000 */
[----:B------:R1:W4:Y:S01]  /*2970*/  MUFU.EX2 R18, R15 ;  /* 0x0000000f00127308 */ /* 0x0003220000000800 */
[----:B--2---:R-:W-:Y:S01]  /*2980*/  @!P1 FMUL R46, R46, R46 ;  /* 0x0000002e2e2e9220 */ /* 0x004fe20000400000 */
[----:B------:R-:W-:Y:S01]  /*2990*/  FSETP.GEU.AND P1, PT, R24, -126, PT ;  /* 0xc2fc00001800780b */ /* 0x000fe20003f2e000 */
[----:B------:R-:W-:-:S02]  /*29a0*/  ULDC UR4, c[0x0][0x604] ;  /* 0x0001810000047ab9 */ /* 0x000fc40000000800 */
[--C-:B------:R-:W-:Y:S01]  /*29b0*/  FFMA R45, R45, UR4, -R3.reuse ;  /* 0x000000042d2d7c23 */ /* 0x100fe20008000803 */
[----:B------:R-:W-:Y:S01]  /*29c0*/  ULDC UR4, c[0x0][0x604] ;  /* 0x0001810000047ab9 */ /* 0x000fe20000000800 */
[----:B------:R-:W-:Y:S01]  /*29d0*/  @!P5 FMUL R29, R29, 0.5 ;  /* 0x3f0000001d1dd820 */ /* 0x000fe20000400000 */
[----:B------:R-:W2:Y:S01]  /*29e0*/  MUFU.EX2 R25, R25 ;  /* 0x0000001900197308 */ /* 0x000ea20000000800 */
[----:B---3--:R-:W-:Y:S01]  /*29f0*/  @!P3 FMUL R167, R167, R167 ;  /* 0x000000a7a7a7b220 */ /* 0x008fe20000400000 */
[----:B------:R-:W-:Y:S01]  /*2a00*/  FSETP.GEU.AND P3, PT, R32, -126, PT ;  /* 0xc2fc00002000780b */ /* 0x000fe20003f6e000 */
[--C-:B------:R-:W-:Y:S01]  /*2a10*/  FFMA R48, R48, UR4, -R3.reuse ;  /* 0x0000000430307c23 */ /* 0x100fe20008000803 */
[----:B------:R-:W-:Y:S01]  /*2a20*/  ULDC UR4, c[0x0][0x604] ;  /* 0x0001810000047ab9 */ /* 0x000fe20000000800 */
[----:B-1----:R-:W-:Y:S01]  /*2a30*/  FADD R15, R153, R42 ;  /* 0x0000002a990f7221 */ /* 0x002fe20000000000 */
[----:B------:R-:W-:Y:S01]  /*2a40*/  FFMA R3, R53, UR4, -R3 ;  /* 0x0000000435037c23 */ /* 0x000fe20008000803 */
[----:B------:R-:W-:Y:S01]  /*2a50*/  @!P1 FMUL R24, R24, 0.5 ;  /* 0x3f00000018189820 */ /* 0x000fe20000400000 */
[----:B------:R-:W1:Y:S01]  /*2a60*/  MUFU.EX2 R50, R50 ;  /* 0x0000003200327308 */ /* 0x000e620000000800 */
[----:B----4-:R-:W-:Y:S01]  /*2a70*/  @!P2 FMUL R18, R18, R18 ;  /* 0x000000121212a220 */ /* 0x010fe20000400000 */
[----:B------:R-:W-:Y:S01]  /*2a80*/  FSETP.GEU.AND P2, PT, R33, -126, PT ;  /* 0xc2fc00002100780b */ /* 0x000fe20003f4e000 */
[----:B------:R-:W-:Y:S01]  /*2a90*/  FADD R30, R155, R46 ;  /* 0x0000002e9b1e7221 */ /* 0x000fe20000000000 */
[----:B------:R-:W-:Y:S01]  /*2aa0*/  FADD R39, R38, R167 ;  /* 0x000000a726277221 */ /* 0x000fe20000000000 */
[----:B------:R-:W-:-:S02]  /*2ab0*/  F2FP.F16.F32.PACK_AB R153, R20, R153 ;  /* 0x000000991499723e */ /* 0x000fc400000000ff */
[----:B------:R-:W-:Y:S01]  /*2ac0*/  @!P3 FMUL R32, R32, 0.5 ;  /* 0x3f0000002020b820 */ /* 0x000fe20000400000 */
[----:B------:R3:W4:Y:S01]  /*2ad0*/  MUFU.EX2 R152, R24 ;  /* 0x0000001800987308 */ /* 0x0007220000000800 */
[----:B--2---:R-:W-:Y:S01]  /*2ae0*/  @!P4 FMUL R25, R25, R25 ;  /* 0x000000191919c220 */ /* 0x004fe20000400000 */
[----:B------:R-:W-:Y:S01]  /*2af0*/  FSETP.GEU.AND P4, PT, R37, -126, PT ;  /* 0xc2fc00002500780b */ /* 0x000fe20003f8e000 */
[----:B------:R-:W-:Y:S01]  /*2b00*/  FADD R39, R30, R39 ;  /* 0x000000271e277221 */ /* 0x000fe20000000000 */
[----:B------:R-:W-:-:S03]  /*2b10*/  F2FP.F16.F32.PACK_AB R155, R22, R155 ;  /* 0x0000009b169b723e */ /* 0x000fc600000000ff */
[----:B------:R-:W-:Y:S01]  /*2b20*/  @!P2 FMUL R33, R33, 0.5 ;  /* 0x3f0000002121a820 */ /* 0x000fe20000400000 */
[----:B------:R-:W2:Y:S01]  /*2b30*/  MUFU.EX2 R29, R29 ;  /* 0x0000001d001d7308 */ /* 0x000ea20000000800 */
[----:B-1----:R-:W-:Y:S01]  /*2b40*/  @!P6 FMUL R50, R50, R50 ;  /* 0x000000323232e220 */ /* 0x002fe20000400000 */
[----:B------:R-:W-:-:S03]  /*2b50*/  FSETP.GEU.AND P6, PT, R28, -126, PT ;  /* 0xc2fc00001c00780b */ /* 0x000fc60003fce000 */
[----:B---3--:R-:W-:Y:S01]  /*2b60*/  FADD R24, R161, R50 ;  /* 0x00000032a1187221 */ /* 0x008fe20000000000 */
[----:B------:R-:W-:Y:S01]  /*2b70*/  F2FP.F16.F32.PACK_AB R161, R26, R161 ;  /* 0x000000a11aa1723e */ /* 0x000fe200000000ff */
[----:B------:R-:W-:Y:S01]  /*2b80*/  @!P4 FMUL R37, R37, 0.5 ;  /* 0x3f0000002525c820 */ /* 0x000fe20000400000 */
[----:B------:R1:W3:Y:S01]  /*2b90*/  MUFU.EX2 R160, R32 ;  /* 0x0000002000a07308 */ /* 0x0002e20000000800 */
[----:B----4-:R-:W-:Y:S01]  /*2ba0*/  @!P1 FMUL R152, R152, R152 ;  /* 0x0000009898989220 */ /* 0x010fe20000400000 */
[----:B------:R-:W-:Y:S01]  /*2bb0*/  FSETP.GEU.AND P1, PT, R36, -126, PT ;  /* 0xc2fc00002400780b */ /* 0x000fe20003f2e000 */
[----:B------:R-:W-:Y:S01]  /*2bc0*/  FADD R34, R15, R24 ;  /* 0x000000180f227221 */ /* 0x000fe20000000000 */
[----:B------:R-:W-:-:S03]  /*2bd0*/  F2FP.F16.F32.PACK_AB R165, R165, R50 ;  /* 0x00000032a5a5723e */ /* 0x000fc600000000ff */
[----:B------:R-:W-:Y:S01]  /*2be0*/  @!P6 FMUL R28, R28, 0.5 ;  /* 0x3f0000001c1ce820 */ /* 0x000fe20000400000 */
[----:B------:R-:W4:Y:S01]  /*2bf0*/  MUFU.EX2 R33, R33 ;  /* 0x0000002100217308 */ /* 0x000f220000000800 */
[----:B--2---:R-:W-:Y:S01]  /*2c00*/  @!P5 FMUL R29, R29, R29 ;  /* 0x0000001d1d1dd220 */ /* 0x004fe20000400000 */
[----:B------:R-:W-:Y:S01]  /*2c10*/  FSETP.GEU.AND P5, PT, R41, -126, PT ;  /* 0xc2fc00002900780b */ /* 0x000fe20003fae000 */
[----:B-1----:R-:W-:Y:S01]  /*2c20*/  FADD R32, R22, R159 ;  /* 0x0000009f16207221 */ /* 0x002fe20000000000 */
[----:B------:R-:W-:Y:S01]  /*2c30*/  FADD R34, R34, R39 ;  /* 0x0000002722227221 */ /* 0x000fe20000000000 */
[----:B------:R-:W-:Y:S02]  /*2c40*/  F2FP.F16.F32.PACK_AB R159, R159, R46 ;  /* 0x0000002e9f9f723e */ /* 0x000fe400000000ff */
[----:B------:R-:W-:Y:S01]  /*2c50*/  @!P1 FMUL R36, R36, 0.5 ;  /* 0x3f00000024249820 */ /* 0x000fe20000400000 */
[----:B------:R1:W2:Y:S01]  /*2c60*/  MUFU.EX2 R154, R28 ;  /* 0x0000001c009a7308 */ /* 0x0002a20000000800 */
[----:B---3--:R-:W-:Y:S01]  /*2c70*/  @!P3 FMUL R160, R160, R160 ;  /* 0x000000a0a0a0b220 */ /* 0x008fe20000400000 */
[----:B------:R-:W-:-:S05]  /*2c80*/  FSETP.GEU.AND P3, PT, R49, -126, PT ;  /* 0xc2fc00003100780b */ /* 0x000fca0003f6e000 */
[----:B------:R-:W-:Y:S01]  /*2c90*/  @!P5 FMUL R41, R41, 0.5 ;  /* 0x3f0000002929d820 */ /* 0x000fe20000400000 */
[----:B------:R3:W5:Y:S01]  /*2ca0*/  MUFU.EX2 R162, R36 ;  /* 0x0000002400a27308 */ /* 0x0007620000000800 */
[----:B----4-:R-:W-:Y:S01]  /*2cb0*/  @!P2 FMUL R33, R33, R33 ;  /* 0x000000212121a220 */ /* 0x010fe20000400000 */
[----:B------:R-:W-:Y:S01]  /*2cc0*/  FSETP.GEU.AND P2, PT, R44, -126, PT ;  /* 0xc2fc00002c00780b */ /* 0x000fe20003f4e000 */
[----:B-1----:R-:W-:Y:S01]  /*2cd0*/  FADD R28, R20, R157 ;  /* 0x0000009d141c7221 */ /* 0x002fe20000000000 */
[----:B------:R-:W-:-:S03]  /*2ce0*/  F2FP.F16.F32.PACK_AB R157, R157, R42 ;  /* 0x0000002a9d9d723e */ /* 0x000fc600000000ff */
[----:B------:R-:W-:Y:S01]  /*2cf0*/  @!P3 FMUL R49, R49, 0.5 ;  /* 0x3f0000003131b820 */ /* 0x000fe20000400000 */
[----:B------:R-:W1:Y:S01]  /*2d00*/  MUFU.EX2 R37, R37 ;  /* 0x0000002500257308 */ /* 0x000e620000000800 */
[----:B--2---:R-:W-:Y:S01]  /*2d10*/  @!P6 FMUL R154, R154, R154 ;  /* 0x0000009a9a9ae220 */ /* 0x004fe20000400000 */
[----:B------:R-:W-:Y:S01]  /*2d20*/  FSETP.GEU.AND P6, PT, R40, -126, PT ;  /* 0xc2fc00002800780b */ /* 0x000fe20003fce000 */
[----:B---3--:R-:W-:-:S04]  /*2d30*/  FADD R36, R28, R35 ;  /* 0x000000231c247221 */ /* 0x008fc80000000000 */
[----:B------:R-:W-:Y:S01]  /*2d40*/  @!P2 FMUL R44, R44, 0.5 ;  /* 0x3f0000002c2ca820 */ /* 0x000fe20000400000 */
[----:B------:R2:W3:Y:S01]  /*2d50*/  MUFU.EX2 R156, R41 ;  /* 0x00000029009c7308 */ /* 0x0004e20000000800 */
[----:B-----5:R-:W-:Y:S01]  /*2d60*/  @!P1 FMUL R162, R162, R162 ;  /* 0x000000a2a2a29220 */ /* 0x020fe20000400000 */
[----:B------:R-:W-:-:S05]  /*2d70*/  FSETP.GEU.AND P1, PT, R45, -126, PT ;  /* 0xc2fc00002d00780b */ /* 0x000fca0003f2e000 */
[----:B------:R-:W-:Y:S01]  /*2d80*/  @!P6 FMUL R40, R40, 0.5 ;  /* 0x3f0000002828e820 */ /* 0x000fe20000400000 */
[----:B------:R-:W4:Y:S01]  /*2d90*/  MUFU.EX2 R164, R49 ;  /* 0x0000003100a47308 */ /* 0x000f220000000800 */
[----:B-1----:R-:W-:Y:S01]  /*2da0*/  @!P4 FMUL R37, R37, R37 ;  /* 0x000000252525c220 */ /* 0x002fe20000400000 */
[----:B------:R-:W-:Y:S01]  /*2db0*/  FSETP.GEU.AND P4, PT, R48, -126, PT ;  /* 0xc2fc00003000780b */ /* 0x000fe20003f8e000 */
[C---:B--2---:R-:W-:Y:S01]  /*2dc0*/  FADD R41, R163.reuse, R18 ;  /* 0x00000012a3297221 */ /* 0x044fe20000000000 */
[----:B------:R-:W-:-:S03]  /*2dd0*/  F2FP.F16.F32.PACK_AB R163, R163, R38 ;  /* 0x00000026a3a3723e */ /* 0x000fc600000000ff */
[----:B------:R-:W-:Y:S01]  /*2de0*/  @!P1 FMUL R45, R45, 0.5 ;  /* 0x3f0000002d2d9820 */ /* 0x000fe20000400000 */
[----:B------:R-:W1:Y:S01]  /*2df0*/  MUFU.EX2 R21, R40 ;  /* 0x0000002800157308 */ /* 0x000e620000000800 */
[----:B---3--:R-:W-:Y:S01]  /*2e00*/  @!P5 FMUL R156, R156, R156 ;  /* 0x0000009c9c9cd220 */ /* 0x008fe20000400000 */
[----:B------:R-:W-:Y:S01]  /*2e10*/  FSETP.GEU.AND P5, PT, R52, -126, PT ;  /* 0xc2fc00003400780b */ /* 0x000fe20003fae000 */
[----:B------:R-:W-:Y:S02]  /*2e20*/  FADD R41, R32, R41 ;  /* 0x0000002920297221 */ /* 0x000fe40000000000 */
[----:B------:R-:W-:Y:S02]  /*2e30*/  FADD R15, R25, R156 ;  /* 0x0000009c190f7221 */ /* 0x000fe40000000000 */
[----:B------:R-:W-:Y:S01]  /*2e40*/  @!P4 FMUL R48, R48, 0.5 ;  /* 0x3f0000003030c820 */ /* 0x000fe20000400000 */
[----:B------:R-:W2:Y:S01]  /*2e50*/  MUFU.EX2 R23, R44 ;  /* 0x0000002c00177308 */ /* 0x000ea20000000800 */
[----:B----4-:R-:W-:Y:S01]  /*2e60*/  @!P3 FMUL R164, R164, R164 ;  /* 0x000000a4a4a4b220 */ /* 0x010fe20000400000 */
[----:B------:R-:W-:Y:S01]  /*2e70*/  FSETP.GEU.AND P3, PT, R3, -126, PT ;  /* 0xc2fc00000300780b */ /* 0x000fe20003f6e000 */
[----:B------:R-:W-:-:S02]  /*2e80*/  FADD R41, R36, R41 ;  /* 0x0000002924297221 */ /* 0x000fc40000000000 */
[----:B------:R-:W-:Y:S02]  /*2e90*/  FADD R24, R33, R164 ;  /* 0x000000a421187221 */ /* 0x000fe40000000000 */
[----:B------:R-:W-:Y:S01]  /*2ea0*/  @!P5 FMUL R52, R52, 0.5 ;  /* 0x3f0000003434d820 */ /* 0x000fe20000400000 */
[----:B------:R-:W3:Y:S01]  /*2eb0*/  MUFU.EX2 R158, R45 ;  /* 0x0000002d009e7308 */ /* 0x000ee20000000800 */
[----:B-1----:R-:W-:Y:S01]  /*2ec0*/  @!P6 FMUL R21, R21, R21 ;  /* 0x000000151515e220 */ /* 0x002fe20000400000 */
[----:B------:R-:W-:-:S04]  /*2ed0*/  FADD R32, R15, R24 ;  /* 0x000000180f207221 */ /* 0x000fc80000000000 */
[----:B------:R-:W-:Y:S01]  /*2ee0*/  F2FP.F16.F32.PACK_AB R156, R156, R21 ;  /* 0x000000159c9c723e */ /* 0x000fe200000000ff */
[----:B------:R-:W-:Y:S01]  /*2ef0*/  @!P3 FMUL R3, R3, 0.5 ;  /* 0x3f0000000303b820 */ /* 0x000fe20000400000 */
[----:B------:R-:W1:Y:S01]  /*2f00*/  MUFU.EX2 R27, R48 ;  /* 0x00000030001b7308 */ /* 0x000e620000000800 */
[----:B--2---:R-:W-:-:S04]  /*2f10*/  @!P2 FMUL R23, R23, R23 ;  /* 0x000000171717a220 */ /* 0x004fc80000400000 */
[----:B------:R-:W-:Y:S01]  /*2f20*/  FADD R15, R154, R23 ;  /* 0x000000179a0f7221 */ /* 0x000fe20000000000 */
[----:B------:R-:W-:Y:S02]  /*2f30*/  F2FP.F16.F32.PACK_AB R154, R29, R154 ;  /* 0x0000009a1d9a723e */ /* 0x000fe400000000ff */
[----:B------:R-:W2:Y:S01]  /*2f40*/  MUFU.EX2 R31, R52 ;  /* 0x00000034001f7308 */ /* 0x000ea20000000800 */
[----:B---3--:R-:W-:-:S04]  /*2f50*/  @!P1 FMUL R158, R158, R158 ;  /* 0x0000009e9e9e9220 */ /* 0x008fc80000400000 */
[----:B------:R-:W-:Y:S01]  /*2f60*/  FADD R24, R29, R158 ;  /* 0x0000009e1d187221 */ /* 0x000fe20000000000 */
[----:B------:R-:W-:Y:S02]  /*2f70*/  F2FP.F16.F32.PACK_AB R158, R158, R23 ;  /* 0x000000179e9e723e */ /* 0x000fe400000000ff */
[----:B------:R3:W4:Y:S01]  /*2f80*/  MUFU.EX2 R166, R3 ;  /* 0x0000000300a67308 */ /* 0x0007220000000800 */
[----:B-1----:R-:W-:-:S04]  /*2f90*/  @!P4 FMUL R27, R27, R27 ;  /* 0x0000001b1b1bc220 */ /* 0x002fc80000400000 */
[----:B------:R-:W-:Y:S01]  /*2fa0*/  FADD R28, R160, R27 ;  /* 0x0000001ba01c7221 */ /* 0x000fe20000000000 */
[----:B------:R-:W-:Y:S02]  /*2fb0*/  F2FP.F16.F32.PACK_AB R160, R33, R160 ;  /* 0x000000a021a0723e */ /* 0x000fe400000000ff */
[----:B------:R-:W-:Y:S01]  /*2fc0*/  F2FP.F16.F32.PACK_AB R164, R164, R27 ;  /* 0x0000001ba4a4723e */ /* 0x000fe200000000ff */
[----:B--2---:R-:W-:Y:S01]  /*2fd0*/  @!P5 FMUL R31, R31, R31 ;  /* 0x0000001f1f1fd220 */ /* 0x004fe20000400000 */
[----:B---3--:R-:W-:Y:S01]  /*2fe0*/  FADD R3, R152, R21 ;  /* 0x0000001598037221 */ /* 0x008fe20000000000 */
[----:B------:R-:W-:Y:S02]  /*2ff0*/  F2FP.F16.F32.PACK_AB R152, R25, R152 ;  /* 0x000000981998723e */ /* 0x000fe400000000ff */
[----:B------:R-:W-:Y:S01]  /*3000*/  FADD R30, R162, R31 ;  /* 0x0000001fa21e7221 */ /* 0x000fe20000000000 */
[----:B------:R-:W-:Y:S01]  /*3010*/  FADD R3, R3, R28 ;  /* 0x0000001c03037221 */ /* 0x000fe20000000000 */
[----:B------:R-:W-:Y:S01]  /*3020*/  F2FP.F16.F32.PACK_AB R162, R37, R162 ;  /* 0x000000a225a2723e */ /* 0x000fe200000000ff */
[----:B----4-:R-:W-:Y:S01]  /*3030*/  @!P3 FMUL R166, R166, R166 ;  /* 0x000000a6a6a6b220 */ /* 0x010fe20000400000 */
[----:B------:R-:W-:Y:S01]  /*3040*/  FADD R30, R15, R30 ;  /* 0x0000001e0f1e7221 */ /* 0x000fe20000000000 */
[----:B------:R-:W-:-:S02]  /*3050*/  MOV R15, UR10 ;  /* 0x0000000a000f7c02 */ /* 0x000fc40008000f00 */
[----:B------:R-:W-:Y:S01]  /*3060*/  FADD R35, R37, R166 ;  /* 0x000000a625237221 */ /* 0x000fe20000000000 */
[----:B------:R-:W-:Y:S01]  /*3070*/  FADD R30, R3, R30 ;  /* 0x0000001e031e7221 */ /* 0x000fe20000000000 */
[----:B------:R1:W-:Y:S01]  /*3080*/  SYNCS.ARRIVE.TRANS64.A1T0 RZ, [R15+UR18], RZ ;  /* 0x000000ff0fff79a7 */ /* 0x0003e20008100012 */
[----:B------:R-:W-:Y:S01]  /*3090*/  FADD R3, R34, R41 ;  /* 0x0000002922037221 */ /* 0x000fe20000000000 */
[----:B------:R-:W-:Y:S01]  /*30a0*/  FADD R35, R24, R35 ;  /* 0x0000002318237221 */ /* 0x000fe20000000000 */
[----:B------:R-:W-:-:S03]  /*30b0*/  F2FP.F16.F32.PACK_AB R166, R166, R31 ;  /* 0x0000001fa6a6723e */ /* 0x000fc600000000ff */
[----:B------:R-:W-:-:S04]  /*30c0*/  FADD R35, R32, R35 ;  /* 0x0000002320237221 */ /* 0x000fc80000000000 */
[----:B-1----:R-:W-:Y:S01]  /*30d0*/  FADD R15, R30, R35 ;  /* 0x000000231e0f7221 */ /* 0x002fe20000000000 */
[----:B------:R-:W-:Y:S06]  /*30e0*/  @!P0 BRA `(.L_x_19) ;  /* 0x0000000000048947 */ /* 0x000fec0003800000 */
[----:B------:R-:W-:Y:S01]  /*30f0*/  BPT.TRAP 0x1 ;  /* 0x000000040000795c */ /* 0x000fe20000300000 */
.L_x_19:
[----:B------:R-:W1:Y:S01]  /*3100*/  SYNCS.PHASECHK.TRANS64.TRYWAIT P1, [UR61+0x38008], R19 ;  /* 0x03800813ff0075a7 */ /* 0x000e62000802017d */
[----:B------:R-:W-:-:S06]  /*3110*/  ULOP3.LUT UR4, UR15, 0x2000000, URZ, 0xfc, !UPT ;  /* 0x020000000f047892 */ /* 0x000fcc000f8efc3f */
[----:B------:R-:W-:Y:S01]  /*3120*/  MOV R22, UR4 ;  /* 0x0000000400167c02 */ /* 0x000fe20008000f00 */
[----:B-1----:R-:W-:Y:S06]  /*3130*/  @!P1 BRA `(.L_x_20) ;  /* 0x00000094006c9947 */ /* 0x002fec0003800000 */
.L_x_116:
[----:B------:R-:W-:Y:S01]  /*3140*/  R2UR UR5, R22 ;  /* 0x00000000160572ca */ /* 0x000fe200000e0000 */
[----:B------:R-:W-:Y:S01]  /*3150*/  WARPGROUP.ARRIVE ;  /* 0x00000000000079c5 */ /* 0x000fe20000000000 */
[----:B------:R-:W-:Y:S01]  /*3160*/  UMOV UR11, 0x40000040 ;  /* 0x40000040000b7882 */ /* 0x000fe20000000000 */
[----:B------:R-:W-:-:S10]  /*3170*/  F2FP.F16.F32.PACK_AB R167, R18, R167 ;  /* 0x000000a712a7723e */ /* 0x000fd400000000ff */
[----:B------:R-:W-:-:S07]  /*3180*/  UIADD3 UR4, UR5, 0x800, URZ ;  /* 0x0000080005047890 */ /* 0x000fce000fffe03f */
[----:B------:R-:W-:Y:S01]  /*3190*/  UMOV UR10, UR4 ;  /* 0x00000004000a7c82 */ /* 0x000fe20008000000 */
[----:B------:R-:W-:Y:S01]  /*31a0*/  UIADD3 UR4, UR5, 0x880, URZ ;  /* 0x0000088005047890 */ /* 0x000fe2000fffe03f */
[----:B------:R-:W-:Y:S01]  /*31b0*/  HGMMA.64x256x16.F32 R24, R152, gdesc[UR8].tnspB, RZ, !UPT, gsb0 ;  /* 0x43e0000898187df0 */ /* 0x000fe2000c0008ff */
[----:B------:R-:W-:-:S05]  /*31c0*/  UMOV UR11, 0x40000040 ;  /* 0x40000040000b7882 */ /* 0x000fca0000000000 */
[----:B------:R-:W-:Y:S01]  /*31d0*/  UMOV UR10, UR4 ;  /* 0x00000004000a7c82 */ /* 0x000fe20008000000 */
[----:B------:R-:W-:Y:S01]  /*31e0*/  UIADD3 UR4, UR5, 0x900, URZ ;  /* 0x0000090005047890 */ /* 0x000fe2000fffe03f */
[----:B------:R-:W-:Y:S02]  /*31f0*/  WARPGROUP.DEPBAR.LE gsb0, 0x0 ;  /* 0x00008000000079c5 */ /* 0x000fe40000010000 */
[----:B------:R-:W-:-:S15]  /*3200*/  WARPGROUP.ARRIVE ;  /* 0x00000000000079c5 */ /* 0x000fde0000000000 */
[----:B------:R-:W-:-:S03]  /*3210*/  NOP ;  /* 0x0000000000007918 */ /* 0x000fc60000000000 */
[----:B------:R-:W-:Y:S01]  /*3220*/  HGMMA.64x256x16.F32 R24, R160, gdesc[UR8].tnspB, R24, gsb0 ;  /* 0x43e00008a0187df0 */ /* 0x000fe20008000818 */
[----:B------:R-:W-:Y:S01]  /*3230*/  UMOV UR10, UR4 ;  /* 0x00000004000a7c82 */ /* 0x000fe20008000000 */
[----:B------:R-:W-:Y:S01]  /*3240*/  UMOV UR11, 0x40000040 ;  /* 0x40000040000b7882 */ /* 0x000fe20000000000 */
[----:B------:R-:W-:Y:S01]  /*3250*/  UIADD3 UR4, UR5, 0x980, URZ ;  /* 0x0000098005047890 */ /* 0x000fe2000fffe03f */
[----:B------:R-:W-:Y:S02]  /*3260*/  WARPGROUP.DEPBAR.LE gsb0, 0x0 ;  /* 0x00008000000079c5 */ /* 0x000fe40000010000 */
[----:B------:R-:W-:-:S15]  /*3270*/  WARPGROUP.ARRIVE ;  /* 0x00000000000079c5 */ /* 0x000fde0000000000 */
[----:B------:R-:W-:-:S07]  /*3280*/  NOP ;  /* 0x0000000000007918 */ /* 0x000fce0000000000 */
[----:B------:R-:W-:Y:S01]  /*3290*/  HGMMA.64x256x16.F32 R24, R156, gdesc[UR8].tnspB, R24, gsb0 ;  /* 0x43e000089c187df0 */ /* 0x000fe20008000818 */
[----:B------:R-:W-:Y:S01]  /*32a0*/  UMOV UR10, UR4 ;  /* 0x00000004000a7c82 */ /* 0x000fe20008000000 */
[----:B------:R-:W-:Y:S01]  /*32b0*/  UMOV UR11, 0x40000040 ;  /* 0x40000040000b7882 */ /* 0x000fe20000000000 */
[----:B------:R-:W-:Y:S02]  /*32c0*/  WARPGROUP.DEPBAR.LE gsb0, 0x0 ;  /* 0x00008000000079c5 */ /* 0x000fe40000010000 */
[----:B------:R-:W-:-:S15]  /*32d0*/  WARPGROUP.ARRIVE ;  /* 0x00000000000079c5 */ /* 0x000fde0000000000 */
[----:B------:R-:W-:-:S08]  /*32e0*/  NOP ;  /* 0x0000000000007918 */ /* 0x000fd00000000000 */
[----:B------:R-:W-:Y:S03]  /*32f0*/  HGMMA.64x256x16.F32 R24, R164, gdesc[UR8].tnspB, R24, gsb0 ;  /* 0x43e00008a4187df0 */ /* 0x000fe60008000818 */
[----:B------:R-:W-:Y:S02]  /*3300*/  WARPGROUP.DEPBAR.LE gsb0, 0x0 ;  /* 0x00008000000079c5 */ /* 0x000fe40000010000 */
[----:B------:R-:W-:Y:S05]  /*3310*/  @!P0 BRA `(.L_x_21) ;  /* 0x0000000000048947 */ /* 0x000fea0003800000 */
[----:B------:R-:W-:Y:S01]  /*3320*/  BPT.TRAP 0x1 ;  /* 0x000000040000795c */ /* 0x000fe20000300000 */
.L_x_21:
[----:B------:R-:W-:Y:S02]  /*3330*/  UISETP.GT.U32.AND UP0, UPT, UR14, 0x1, UPT ;  /* 0x000000010e00788c */ /* 0x000fe4000bf04070 */
[----:B------:R-:W-:Y:S01]  /*3340*/  UIADD3 UR4, UR61, 0x38028, URZ ;  /* 0x000380283d047890 */ /* 0x000fe2000fffe03f */
[----:B------:R-:W-:-:S03]  /*3350*/  UMOV UR60, URZ ;  /* 0x0000003f003c7c82 */ /* 0x000fc60008000000 */
[----:B------:R-:W-:Y:S01]  /*3360*/  PLOP3.LUT P1, PT, PT, PT, UP0, 0x80, 0x0 ;  /* 0x000000000000781c */ /* 0x000fe20003f2f008 */
[----:B------:R-:W-:-:S09]  /*3370*/  UPRMT UR4, URZ, 0x654, UR4 ;  /* 0x000006543f047896 */ /* 0x000fd20008000004 */
[----:B------:R-:W-:Y:S03]  /*3380*/  SYNCS.ARRIVE.TRANS64.RED.A1T0 RZ, [UR4], RZ ;  /* 0x000000ffffff79a7 */ /* 0x000fe60008100404 */
[----:B------:R-:W-:Y:S05]  /*3390*/  @P1 BRA `(.L_x_22) ;  /* 0x0000000000041947 */ /* 0x000fea0003800000 */
[----:B------:R-:W-:Y:S01]  /*33a0*/  BPT.TRAP 0x1 ;  /* 0x000000040000795c */ /* 0x000fe20000300000 */
.L_x_22:
[----:B------:R-:W-:Y:S01]  /*33b0*/  UIADD3 UR4, UR6, 0x3f, URZ ;  /* 0x0000003f06047890 */ /* 0x000fe2000fffe03f */
[----:B------:R-:W-:Y:S01]  /*33c0*/  IADD3 R16, R16, 0x40, RZ ;  /* 0x0000004010107810 */ /* 0x000fe20007ffe0ff */
[----:B------:R-:W-:Y:S02]  /*33d0*/  UISETP.GE.AND UP0, UPT, UR6, 0x81, UPT ;  /* 0x000000810600788c */ /* 0x000fe4000bf06270 */
[----:B------:R-:W-:Y:S01]  /*33e0*/  USHF.R.S32.HI UR5, URZ, 0x1f, UR4 ;  /* 0x0000001f3f057899 */ /* 0x000fe20008011404 */
[----:B------:R-:W-:-:S03]  /*33f0*/  UMOV UR7, 0x1 ;  /* 0x0000000100077882 */ /* 0x000fc60000000000 */
[----:B------:R-:W-:Y:S01]  /*3400*/  PLOP3.LUT P2, PT, PT, PT, UP0, 0x80, 0x0 ;  /* 0x000000000000781c */ /* 0x000fe20003f4f008 */
[----:B------:R-:W-:-:S04]  /*3410*/  ULEA.HI UR5, UR5, UR4, URZ, 0x6 ;  /* 0x0000000405057291 */ /* 0x000fc8000f8f303f */
[----:B------:R-:W-:-:S06]  /*3420*/  ULEA.HI.SX32 UR4, UR5, 0xffffffff, 0x1a ;  /* 0xffffffff05047891 */ /* 0x000fcc000f8fd23f */
[----:B------:R-:W-:Y:S01]  /*3430*/  MOV R184, UR4 ;  /* 0x0000000400b87c02 */ /* 0x000fe20008000f00 */
[----:B------:R-:W-:Y:S01]  /*3440*/  UMOV UR4, 0x2 ;  /* 0x0000000200047882 */ /* 0x000fe20000000000 */
[----:B------:R-:W-:Y:S05]  /*3450*/  @!P2 BRA `(.L_x_23) ;  /* 0x000000240030a947 */ /* 0x000fea0003800000 */
[----:B------:R-:W-:Y:S01]  /*3460*/  R2UR UR56, R184 ;  /* 0x00000000b83872ca */ /* 0x000fe200000e0000 */
[----:B------:R-:W-:Y:S01]  /*3470*/  UMOV UR60, URZ ;  /* 0x0000003f003c7c82 */ /* 0x000fe20008000000 */
[----:B-1----:R-:W-:Y:S01]  /*3480*/  MOV R19, R17 ;  /* 0x0000001100137202 */ /* 0x002fe20000000f00 */
[----:B------:R-:W-:Y:S01]  /*3490*/  UMOV UR4, 0x2 ;  /* 0x0000000200047882 */ /* 0x000fe20000000000 */
[----:B------:R-:W-:Y:S01]  /*34a0*/  MOV R21, R14 ;  /* 0x0000000e00157202 */ /* 0x000fe20000000f00 */
[----:B------:R-:W-:Y:S01]  /*34b0*/  UMOV UR7, 0x1 ;  /* 0x0000000100077882 */ /* 0x000fe20000000000 */
[----:B------:R-:W-:-:S09]  /*34c0*/  ULDC UR6, c[0x0][0x604] ;  /* 0x0001810000067ab9 */ /* 0x000fd20000000800 */
.L_x_34:
[----:B------:R-:W-:-:S13]  /*34d0*/  PLOP3.LUT P3, PT, PT, PT, UP1, 0x80, 0x0 ;  /* 0x000000000000781c */ /* 0x000fda0003f6f018 */
[----:B------:R-:W-:Y:S05]  /*34e0*/  @!P3 BRA `(.L_x_24) ;  /* 0x000000000004b947 */ /* 0x000fea0003800000 */
[----:B------:R-:W-:Y:S01]  /*34f0*/  BPT.TRAP 0x1 ;  /* 0x000000040000795c */ /* 0x000fe20000300000 */
.L_x_24:
[----:B------:R-:W-:Y:S01]  /*3500*/  ULEA UR5, UR4, UR61, 0x3 ;  /* 0x0000003d04057291 */ /* 0x000fe2000f8e183f */
[----:B------:R-:W-:-:S04]  /*3510*/  MOV R14, UR60 ;  /* 0x0000003c000e7c02 */ /* 0x000fc80008000f00 */
[----:B------:R-:W-:-:S04]  /*3520*/  SHF.L.U32 R14, R14, 0x1f, RZ ;  /* 0x0000001f0e0e7819 */ /* 0x000fc800000006ff */
[----:B------:R-:W1:Y:S02]  /*3530*/  SYNCS.PHASECHK.TRANS64.TRYWAIT P2, [UR5+0x38000], R14 ;  /* 0x0380000eff0075a7 */ /* 0x000e640008040145 */
[----:B-1----:R-:W-:Y:S05]  /*3540*/  @!P2 BRA `(.L_x_25) ;  /* 0x000000900080a947 */ /* 0x002fea0003800000 */
.L_x_117:
[----:B------:R-:W-:Y:S01]  /*3550*/  R2UR UR5, R0 ;  /* 0x00000000000572ca */ /* 0x000fe200000e0000 */
[----:B------:R-:W-:Y:S01]  /*3560*/  WARPGROUP.ARRIVE ;  /* 0x00000000000079c5 */ /* 0x000fe20000000000 */
[----:B-1----:R-:W-:Y:S01]  /*3570*/  MOV R14, UR49 ;  /* 0x00000031000e7c02 */ /* 0x002fe20008000f00 */
[----:B------:R-:W-:Y:S01]  /*3580*/  UMOV UR51, 0x40000040 ;  /* 0x4000004000337882 */ /* 0x000fe20000000000 */
[----:B------:R-:W-:Y:S01]  /*3590*/  MOV R17, UR48 ;  /* 0x0000003000117c02 */ /* 0x000fe20008000f00 */
[----:B------:R-:W-:Y:S01]  /*35a0*/  UMOV UR55, 0x40000040 ;  /* 0x4000004000377882 */ /* 0x000fe20000000000 */
[----:B------:R-:W-:Y:S01]  /*35b0*/  R2UR UR48, R4 ;  /* 0x00000000043072ca */ /* 0x000fe200000e0000 */
[----:B------:R-:W-:Y:S01]  /*35c0*/  UMOV UR59, 0x40000040 ;  /* 0x40000040003b7882 */ /* 0x000fe20000000000 */
[----:B------:R-:W-:Y:S01]  /*35d0*/  R2UR UR49, R5 ;  /* 0x00000000053172ca */ /* 0x000fe200000e0000 */
[----:B------:R-:W-:Y:S01]  /*35e0*/  UMOV UR11, 0x40000040 ;  /* 0x40000040000b7882 */ /* 0x000fe20000000000 */
[----:B------:R-:W-:Y:S01]  /*35f0*/  MOV R18, UR53 ;  /* 0x0000003500127c02 */ /* 0x000fe20008000f00 */
[----:B------:R-:W-:Y:S01]  /*3600*/  UMOV UR15, 0x40000040 ;  /* 0x40000040000f7882 */ /* 0x000fe20000000000 */
[----:B------:R-:W-:Y:S01]  /*3610*/  MOV R20, UR52 ;  /* 0x0000003400147c02 */ /* 0x000fe20008000f00 */
[----:B------:R-:W-:Y:S01]  /*3620*/  ULEA UR5, UR4, UR5, 0xb ;  /* 0x0000000504057291 */ /* 0x000fe2000f8e583f */
[----:B------:R-:W-:Y:S01]  /*3630*/  R2UR UR52, R6 ;  /* 0x00000000063472ca */ /* 0x000fe200000e0000 */
[----:B------:R-:W-:Y:S01]  /*3640*/  UMOV UR19, 0x40000040 ;  /* 0x4000004000137882 */ /* 0x000fe20000000000 */
[----:B------:R-:W-:Y:S01]  /*3650*/  R2UR UR53, R7 ;  /* 0x00000000073572ca */ /* 0x000fe200000e0000 */
[----:B------:R-:W-:Y:S01]  /*3660*/  UIADD3 UR10, UR5, 0x2, URZ ;  /* 0x00000002050a7890 */ /* 0x000fe2000fffe03f */
[----:B------:R-:W-:Y:S01]  /*3670*/  MOV R23, UR56 ;  /* 0x0000003800177c02 */ /* 0x000fe20008000f00 */
[----:B------:R-:W-:Y:S01]  /*3680*/  UIADD3 UR14, UR5, 0x200, URZ ;  /* 0x00000200050e7890 */ /* 0x000fe2000fffe03f */
[----:B------:R-:W-:Y:S01]  /*3690*/  R2UR UR56, R8 ;  /* 0x00000000083872ca */ /* 0x000fe200000e0000 */
[----:B------:R-:W-:Y:S01]  /*36a0*/  UMOV UR50, UR5 ;  /* 0x0000000500327c82 */ /* 0x000fe20008000000 */
[----:B------:R-:W-:Y:S01]  /*36b0*/  R2UR UR57, R9 ;  /* 0x00000000093972ca */ /* 0x000fe200000e0000 */
[----:B------:R-:W-:Y:S01]  /*36c0*/  HGMMA.64x64x16.F32 R152, gdesc[UR48], RZ, !UPT, gsb0 ;  /* 0x00e00000309879f0 */ /* 0x000fe2000c0008ff */
[----:B------:R-:W-:Y:S01]  /*36d0*/  UMOV UR54, UR10 ;  /* 0x0000000a00367c82 */ /* 0x000fe20008000000 */
[----:B------:R-:W-:Y:S01]  /*36e0*/  UIADD3 UR10, UR5, 0x4, URZ ;  /* 0x00000004050a7890 */ /* 0x000fe2000fffe03f */
[----:B------:R-:W-:Y:S01]  /*36f0*/  R2UR UR49, R14 ;  /* 0x000000000e3172ca */ /* 0x000fe200000e0000 */
[----:B------:R-:W-:Y:S01]  /*3700*/  UIADD3 UR18, UR5, 0x202, URZ ;  /* 0x0000020205127890 */ /* 0x000fe2000fffe03f */
[----:B------:R-:W-:Y:S01]  /*3710*/  R2UR UR48, R17 ;  /* 0x00000000113072ca */ /* 0x000fe200000e0000 */
[----:B------:R-:W-:Y:S01]  /*3720*/  UIADD3 UR22, UR5, 0x204, URZ ;  /* 0x0000020405167890 */ /* 0x000fe2000fffe03f */
[----:B------:R-:W-:-:S02]  /*3730*/  UMOV UR23, 0x40000040 ;  /* 0x4000004000177882 */ /* 0x000fc40000000000 */
[----:B------:R-:W-:Y:S01]  /*3740*/  UMOV UR58, UR10 ;  /* 0x0000000a003a7c82 */ /* 0x000fe20008000000 */
[----:B------:R-:W-:Y:S02]  /*3750*/  UIADD3 UR10, UR5, 0x6, URZ ;  /* 0x00000006050a7890 */ /* 0x000fe4000fffe03f */
        /* <DEDUP_REMOVED lines=14> */
[----:B------:R-:W-:-:S04]  /*3840*/  UIADD3 UR4, UR4, 0x1, URZ ;  /* 0x0000000104047890 */ /* 0x000fc8000fffe03f */
[----:B------:R-:W-:-:S04]  /*3850*/  UISETP.NE.AND UP0, UPT, UR4, 0x5, UPT ;  /* 0x000000050400788c */ /* 0x000fc8000bf05270 */
[----:B------:R-:W-:Y:S01]  /*3860*/  USEL UR4, UR4, URZ, UP0 ;  /* 0x0000003f04047287 */ /* 0x000fe20008000000 */
[----:B------:R-:W-:Y:S02]  /*3870*/  WARPGROUP.DEPBAR.LE gsb0, 0x0 ;  /* 0x00008000000079c5 */ /* 0x000fe40000010000 */
[----:B------:R-:W-:-:S06]  /*3880*/  WARPGROUP.ARRIVE ;  /* 0x00000000000079c5 */ /* 0x000fcc0000000000 */
[----:B------:R-:W-:Y:S01]  /*3890*/  HGMMA.64x64x16.F32 R152, gdesc[UR52], R152, gsb0 ;  /* 0x00e00000349879f0 */ /* 0x000fe20008000898 */
[----:B------:R-:W-:Y:S01]  /*38a0*/  R2UR UR53, R18 ;  /* 0x00000000123572ca */ /* 0x000fe200000e0000 */
[----:B------:R-:W-:Y:S01]  /*38b0*/  UIADD3 UR54, UR5, 0x604, URZ ;  /* 0x0000060405367890 */ /* 0x000fe2000fffe03f */
[----:B------:R-:W-:Y:S01]  /*38c0*/  R2UR UR52, R20 ;  /* 0x00000000143472ca */ /* 0x000fe200000e0000 */
[----:B------:R-:W-:Y:S01]  /*38d0*/  UMOV UR55, 0x40000040 ;  /* 0x4000004000377882 */ /* 0x000fe20000000000 */
[----:B------:R-:W-:Y:S01]  /*38e0*/  UIADD3 UR5, UR5, 0x606, URZ ;  /* 0x0000060605057890 */ /* 0x000fe2000fffe03f */
[----:B------:R-:W-:Y:S02]  /*38f0*/  WARPGROUP.DEPBAR.LE gsb0, 0x0 ;  /* 0x00008000000079c5 */ /* 0x000fe40000010000 */
[----:B------:R-:W-:-:S06]  /*3900*/  WARPGROUP.ARRIVE ;  /* 0x00000000000079c5 */ /* 0x000fcc0000000000 */
[----:B------:R-:W-:Y:S01]  /*3910*/  HGMMA.64x64x16.F32 R152, gdesc[UR56], R152, gsb0 ;  /* 0x00e00000389879f0 */ /* 0x000fe20008000898 */
[----:B------:R-:W-:Y:S01]  /*3920*/  R2UR UR56, R10 ;  /* 0x000000000a3872ca */ /* 0x000fe200000e0000 */
[----:B------:R-:W-:Y:S01]  /*3930*/  UMOV UR58, UR5 ;  /* 0x00000005003a7c82 */ /* 0x000fe20008000000 */
[----:B------:R-:W-:Y:S01]  /*3940*/  R2UR UR57, R11 ;  /* 0x000000000b3972ca */ /* 0x000fe200000e0000 */
[----:B------:R-:W-:Y:S01]  /*3950*/  UMOV UR59, 0x40000040 ;  /* 0x40000040003b7882 */ /* 0x000fe20000000000 */
[----:B------:R-:W-:-:S04]  /*3960*/  USEL UR5, URZ, 0x1, UP0 ;  /* 0x000000013f057887 */ /* 0x000fc80008000000 */
[----:B------:R-:W-:Y:S01]  /*3970*/  ULOP3.LUT UR60, UR60, UR5, URZ, 0x3c, !UPT ;  /* 0x000000053c3c7292 */ /* 0x000fe2000f8e3c3f */
[----:B------:R-:W-:Y:S02]  /*3980*/  WARPGROUP.DEPBAR.LE gsb0, 0x0 ;  /* 0x00008000000079c5 */ /* 0x000fe40000010000 */
[----:B------:R-:W-:-:S06]  /*3990*/  WARPGROUP.ARRIVE ;  /* 0x00000000000079c5 */ /* 0x000fcc0000000000 */
[----:B------:R-:W-:Y:S03]  /*39a0*/  HGMMA.64x64x16.F32 R152, gdesc[UR8], R152, gsb0 ;  /* 0x00e00000089879f0 */ /* 0x000fe60008000898 */
        /* <DEDUP_REMOVED lines=35> */
[----:B------:R-:W-:Y:S01]  /*3be0*/  HGMMA.64x64x16.F32 R152, gdesc[UR56], R152, gsb0 ;  /* 0x00e00000389879f0 */ /* 0x000fe20008000898 */
[----:B------:R-:W-:Y:S02]  /*3bf0*/  R2UR UR56, R23 ;  /* 0x00000000173872ca */ /* 0x000fe400000e0000 */
[----:B------:R-:W-:Y:S02]  /*3c00*/  WARPGROUP.DEPBAR.LE gsb0, 0x0 ;  /* 0x00008000000079c5 */ /* 0x000fe40000010000 */
[----:B------:R-:W-:Y:S11]  /*3c10*/  @!P3 BRA `(.L_x_26) ;  /* 0x000000000004b947 */ /* 0x000ff60003800000 */
[----:B------:R-:W-:Y:S01]  /*3c20*/  BPT.TRAP 0x1 ;  /* 0x000000040000795c */ /* 0x000fe20000300000 */
.L_x_26:
[----:B------:R-:W-:Y:S01]  /*3c30*/  FMNMX R14, R152, R19, !PT ;  /* 0x00000013980e7209 */ /* 0x000fe20007800000 */
[----:B------:R-:W-:Y:S01]  /*3c40*/  ULEA UR5, UR4, UR61, 0x3 ;  /* 0x0000003d04057291 */ /* 0x000fe2000f8e183f */
[----:B------:R-:W-:Y:S02]  /*3c50*/  FMNMX R20, R154, R21, !PT ;  /* 0x000000159a147209 */ /* 0x000fe40007800000 */
[----:B------:R-:W-:Y:S02]  /*3c60*/  FMNMX R17, R153, R14, !PT ;  /* 0x0000000e99117209 */ /* 0x000fe40007800000 */
[----:B------:R-:W-:Y:S02]  /*3c70*/  FMNMX R23, R155, R20, !PT ;  /* 0x000000149b177209 */ /* 0x000fe40007800000 */
[----:B------:R-:W-:Y:S02]  /*3c80*/  FMNMX R14, R156, R17, !PT ;  /* 0x000000119c0e7209 */ /* 0x000fe40007800000 */
[----:B------:R-:W-:-:S02]  /*3c90*/  FMNMX R20, R158, R23, !PT ;  /* 0x000000179e147209 */ /* 0x000fc40007800000 */
[----:B------:R-:W-:Y:S02]  /*3ca0*/  FMNMX R17, R157, R14, !PT ;  /* 0x0000000e9d117209 */ /* 0x000fe40007800000 */
[----:B------:R-:W-:Y:S02]  /*3cb0*/  FMNMX R23, R159, R20, !PT ;  /* 0x000000149f177209 */ /* 0x000fe40007800000 */
[----:B------:R-:W-:Y:S02]  /*3cc0*/  FMNMX R14, R160, R17, !PT ;  /* 0x00000011a00e7209 */ /* 0x000fe40007800000 */
[----:B------:R-:W-:Y:S02]  /*3cd0*/  FMNMX R20, R162, R23, !PT ;  /* 0x00000017a2147209 */ /* 0x000fe40007800000 */
[----:B------:R-:W-:Y:S02]  /*3ce0*/  FMNMX R17, R161, R14, !PT ;  /* 0x0000000ea1117209 */ /* 0x000fe40007800000 */
[----:B------:R-:W-:-:S02]  /*3cf0*/  FMNMX R23, R163, R20, !PT ;  /* 0x00000014a3177209 */ /* 0x000fc40007800000 */
[----:B------:R-:W-:-:S04]  /*3d00*/  FMNMX R14, R164, R17, !PT ;  /* 0x00000011a40e7209 */ /* 0x000fc80007800000 */
        /* <DEDUP_REMOVED lines=8> */
[----:B------:R-:W-:-:S05]  /*3d90*/  FMNMX R14, R181, R14, !PT ;  /* 0x0000000eb50e7209 */ /* 0x000fca0007800000 */
[----:B------:R-:W1:Y:S02]  /*3da0*/  SHFL.BFLY PT, R17, R14, 0x1, 0x1f ;  /* 0x0c201f000e117f89 */ /* 0x000e6400000e0000 */
[----:B-1----:R-:W-:Y:S02]  /*3db0*/  FMNMX R18, R14, R17, !PT ;  /* 0x000000110e127209 */ /* 0x002fe40007800000 */
[----:B------:R-:W-:-:S03]  /*3dc0*/  FMNMX R14, R166, R23, !PT ;  /* 0x00000017a60e7209 */ /* 0x000fc60007800000 */
[----:B------:R-:W1:Y:S01]  /*3dd0*/  SHFL.BFLY PT, R17, R18, 0x2, 0x1f ;  /* 0x0c401f0012117f89 */ /* 0x000e6200000e0000 */
[----:B------:R-:W-:-:S04]  /*3de0*/  FMNMX R23, R167, R14, !PT ;  /* 0x0000000ea7177209 */ /* 0x000fc80007800000 */
[----:B------:R-:W-:-:S04]  /*3df0*/  FMNMX R14, R170, R23, !PT ;  /* 0x00000017aa0e7209 */ /* 0x000fc80007800000 */
[----:B------:R-:W-:-:S04]  /*3e00*/  FMNMX R185, R171, R14, !PT ;  /* 0x0000000eabb97209 */ /* 0x000fc80007800000 */
[----:B------:R-:W-:Y:S02]  /*3e10*/  FMNMX R14, R174, R185, !PT ;  /* 0x000000b9ae0e7209 */ /* 0x000fe40007800000 */
[----:B-1----:R-:W-:-:S04]  /*3e20*/  FMNMX R17, R18, R17, !PT ;  /* 0x0000001112117209 */ /* 0x002fc80007800000 */
[----:B------:R-:W-:-:S04]  /*3e30*/  FSETP.NEU.AND P2, PT, R17, -INF , PT ;  /* 0xff8000001100780b */ /* 0x000fc80003f4d000 */
[----:B------:R-:W-:-:S05]  /*3e40*/  FSEL R20, R17, RZ, P2 ;  /* 0x000000ff11147208 */ /* 0x000fca0001000000 */
[C---:B------:R-:W-:Y:S01]  /*3e50*/  FMUL R184, R20.reuse, UR6 ;  /* 0x0000000614b87c20 */ /* 0x040fe20008400000 */
[----:B------:R-:W-:-:S03]  /*3e60*/  FADD R20, -R20, R19 ;  /* 0x0000001314147221 */ /* 0x000fc60000000100 */
[--C-:B------:R-:W-:Y:S01]  /*3e70*/  FFMA R152, R152, UR6, -R184.reuse ;  /* 0x0000000698987c23 */ /* 0x100fe200080008b8 */
[--C-:B------:R-:W-:Y:S01]  /*3e80*/  FFMA R23, R153, UR6, -R184.reuse ;  /* 0x0000000699177c23 */ /* 0x100fe200080008b8 */
[--C-:B------:R-:W-:Y:S01]  /*3e90*/  FFMA R18, R156, UR6, -R184.reuse ;  /* 0x000000069c127c23 */ /* 0x100fe200080008b8 */
[----:B------:R-:W-:Y:S01]  /*3ea0*/  FMNMX R153, R175, R14, !PT ;  /* 0x0000000eaf997209 */ /* 0x000fe20007800000 */
[--C-:B------:R-:W-:Y:S01]  /*3eb0*/  FFMA R160, R160, UR6, -R184.reuse ;  /* 0x00000006a0a07c23 */ /* 0x100fe200080008b8 */
[----:B------:R-:W-:Y:S01]  /*3ec0*/  FSETP.GEU.AND P5, PT, R152, -126, PT ;  /* 0xc2fc00009800780b */ /* 0x000fe20003fae000 */
[--C-:B------:R-:W-:Y:S01]  /*3ed0*/  FFMA R156, R164, UR6, -R184.reuse ;  /* 0x00000006a49c7c23 */ /* 0x100fe200080008b8 */
[----:B------:R-:W-:Y:S01]  /*3ee0*/  FSETP.GEU.AND P3, PT, R23, -126, PT ;  /* 0xc2fc00001700780b */ /* 0x000fe20003f6e000 */
[--C-:B------:R-:W-:Y:S01]  /*3ef0*/  FFMA R165, R165, UR6, -R184.reuse ;  /* 0x00000006a5a57c23 */ /* 0x100fe200080008b8 */
[----:B------:R-:W-:Y:S01]  /*3f00*/  FSETP.GEU.AND P2, PT, R18, -126, PT ;  /* 0xc2fc00001200780b */ /* 0x000fe20003f4e000 */
[--C-:B------:R-:W-:Y:S01]  /*3f10*/  FFMA R164, R169, UR6, -R184.reuse ;  /* 0x00000006a9a47c23 */ /* 0x100fe200080008b8 */
[----:B------:R-:W-:Y:S01]  /*3f20*/  FMNMX R14, R178, R153, !PT ;  /* 0x00000099b20e7209 */ /* 0x000fe20007800000 */
[--C-:B------:R-:W-:Y:S01]  /*3f30*/  FFMA R153, R157, UR6, -R184.reuse ;  /* 0x000000069d997c23 */ /* 0x100fe200080008b8 */
[----:B------:R-:W-:Y:S01]  /*3f40*/  FSETP.GEU.AND P6, PT, R160, -126, PT ;  /* 0xc2fc0000a000780b */ /* 0x000fe20003fce000 */
[--C-:B------:R-:W-:Y:S01]  /*3f50*/  FFMA R157, R161, UR6, -R184.reuse ;  /* 0x00000006a19d7c23 */ /* 0x100fe200080008b8 */
[----:B------:R-:W-:Y:S01]  /*3f60*/  FMNMX R185, R179, R14, !PT ;  /* 0x0000000eb3b97209 */ /* 0x000fe20007800000 */
[--C-:B------:R-:W-:Y:S01]  /*3f70*/  FFMA R168, R168, UR6, -R184.reuse ;  /* 0x00000006a8a87c23 */ /* 0x100fe200080008b8 */
[----:B------:R-:W-:Y:S01]  /*3f80*/  FSETP.GEU.AND P4, PT, R153, -126, PT ;  /* 0xc2fc00009900780b */ /* 0x000fe20003f8e000 */
[----:B------:R-:W-:Y:S01]  /*3f90*/  @!P5 FMUL R152, R152, 0.5 ;  /* 0x3f0000009898d820 */ /* 0x000fe20000400000 */
[----:B------:R-:W-:Y:S01]  /*3fa0*/  FMNMX R14, R182, R185, !PT ;  /* 0x000000b9b60e7209 */ /* 0x000fe20007800000 */
[----:B------:R-:W-:Y:S01]  /*3fb0*/  @!P3 FMUL R23, R23, 0.5 ;  /* 0x3f0000001717b820 */ /* 0x000fe20000400000 */
[--C-:B------:R-:W-:Y:S01]  /*3fc0*/  FFMA R172, R172, UR6, -R184.reuse ;  /* 0x00000006acac7c23 */ /* 0x100fe200080008b8 */
[----:B------:R-:W-:Y:S01]  /*3fd0*/  @!P2 FMUL R18, R18, 0.5 ;  /* 0x3f0000001212a820 */ /* 0x000fe20000400000 */
[----:B------:R-:W-:Y:S01]  /*3fe0*/  FMNMX R14, R183, R14, !PT ;  /* 0x0000000eb70e7209 */ /* 0x000fe20007800000 */
[----:B------:R-:W1:Y:S01]  /*3ff0*/  MUFU.EX2 R152, R152 ;  /* 0x0000009800987308 */ /* 0x000e620000000800 */
[--C-:B------:R-:W-:Y:S01]  /*4000*/  FFMA R176, R176, UR6, -R184.reuse ;  /* 0x00000006b0b07c23 */ /* 0x100fe200080008b8 */
[----:B------:R-:W-:Y:S01]  /*4010*/  @!P6 FMUL R160, R160, 0.5 ;  /* 0x3f000000a0a0e820 */ /* 0x000fe20000400000 */
[--C-:B------:R-:W-:Y:S01]  /*4020*/  FFMA R185, R177, UR6, -R184.reuse ;  /* 0x00000006b1b97c23 */ /* 0x100fe200080008b8 */
[----:B------:R-:W2:Y:S01]  /*4030*/  SHFL.BFLY PT, R161, R14, 0x1, 0x1f ;  /* 0x0c201f000ea17f89 */ /* 0x000ea200000e0000 */
[----:B------:R-:W-:Y:S01]  /*4040*/  FFMA R180, R180, UR6, -R184 ;  /* 0x00000006b4b47c23 */ /* 0x000fe200080008b8 */
[----:B------:R-:W-:Y:S01]  /*4050*/  @!P4 FMUL R153, R153, 0.5 ;  /* 0x3f0000009999c820 */ /* 0x000fe20000400000 */
[----:B------:R-:W-:Y:S01]  /*4060*/  FMUL R20, R20, UR6 ;  /* 0x0000000614147c20 */ /* 0x000fe20008400000 */
[----:B------:R-:W3:Y:S08]  /*4070*/  MUFU.EX2 R23, R23 ;  /* 0x0000001700177308 */ /* 0x000ef00000000800 */
[----:B------:R-:W4:Y:S01]  /*4080*/  MUFU.EX2 R18, R18 ;  /* 0x0000001200127308 */ /* 0x000f220000000800 */
[----:B-1----:R-:W-:Y:S01]  /*4090*/  @!P5 FMUL R152, R152, R152 ;  /* 0x000000989898d220 */ /* 0x002fe20000400000 */
[----:B------:R-:W-:-:S06]  /*40a0*/  FSETP.GEU.AND P5, PT, R157, -126, PT ;  /* 0xc2fc00009d00780b */ /* 0x000fcc0003fae000 */
[----:B------:R-:W1:Y:S01]  /*40b0*/  MUFU.EX2 R160, R160 ;  /* 0x000000a000a07308 */ /* 0x000e620000000800 */
[----:B---3--:R-:W-:Y:S01]  /*40c0*/  @!P3 FMUL R23, R23, R23 ;  /* 0x000000171717b220 */ /* 0x008fe20000400000 */
[----:B------:R-:W-:Y:S02]  /*40d0*/  FSETP.GEU.AND P3, PT, R156, -126, PT ;  /* 0xc2fc00009c00780b */ /* 0x000fe40003f6e000 */
[----:B--2---:R-:W-:Y:S01]  /*40e0*/  FMNMX R14, R14, R161, !PT ;  /* 0x000000a10e0e7209 */ /* 0x004fe20007800000 */
[--C-:B------:R-:W-:Y:S01]  /*40f0*/  FFMA R161, R173, UR6, -R184.reuse ;  /* 0x00000006ada17c23 */ /* 0x100fe200080008b8 */
[----:B------:R-:W-:Y:S01]  /*4100*/  FFMA R184, R181, UR6, -R184 ;  /* 0x00000006b5b87c23 */ /* 0x000fe200080008b8 */
[----:B------:R-:W-:Y:S01]  /*4110*/  @!P5 FMUL R157, R157, 0.5 ;  /* 0x3f0000009d9dd820 */ /* 0x000fe20000400000 */
[----:B------:R-:W2:Y:S01]  /*4120*/  MUFU.EX2 R153, R153 ;  /* 0x0000009900997308 */ /* 0x000ea20000000800 */
[----:B----4-:R-:W-:Y:S01]  /*4130*/  @!P2 FMUL R18, R18, R18 ;  /* 0x000000121212a220 */ /* 0x010fe20000400000 */
[----:B------:R-:W-:Y:S01]  /*4140*/  FSETP.GEU.AND P2, PT, R165, -126, PT ;  /* 0xc2fc0000a500780b */ /* 0x000fe20003f4e000 */
[----:B------:R-:W3:Y:S04]  /*4150*/  SHFL.BFLY PT, R187, R14, 0x2, 0x1f ;  /* 0x0c401f000ebb7f89 */ /* 0x000ee800000e0000 */
[----:B------:R-:W-:Y:S01]  /*4160*/  @!P3 FMUL R156, R156, 0.5 ;  /* 0x3f0000009c9cb820 */ /* 0x000fe20000400000 */
[----:B------:R-:W4:Y:S01]  /*4170*/  MUFU.EX2 R157, R157 ;  /* 0x0000009d009d7308 */ /* 0x000f220000000800 */
[----:B-1----:R-:W-:Y:S01]  /*4180*/  @!P6 FMUL R160, R160, R160 ;  /* 0x000000a0a0a0e220 */ /* 0x002fe20000400000 */
[----:B------:R-:W-:-:S05]  /*4190*/  FSETP.GEU.AND P6, PT, R164, -126, PT ;  /* 0xc2fc0000a400780b */ /* 0x000fca0003fce000 */
[----:B------:R-:W-:Y:S01]  /*41a0*/  @!P2 FMUL R165, R165, 0.5 ;  /* 0x3f000000a5a5a820 */ /* 0x000fe20000400000 */
[----:B------:R-:W1:Y:S01]  /*41b0*/  MUFU.EX2 R156, R156 ;  /* 0x0000009c009c7308 */ /* 0x000e620000000800 */
[----:B--2---:R-:W-:Y:S01]  /*41c0*/  @!P4 FMUL R153, R153, R153 ;  /* 0x000000999999c220 */ /* 0x004fe20000400000 */
[----:B------:R-:W-:-:S05]  /*41d0*/  FSETP.GEU.AND P4, PT, R168, -126, PT ;  /* 0xc2fc0000a800780b */ /* 0x000fca0003f8e000 */
[----:B------:R-:W-:Y:S01]  /*41e0*/  @!P6 FMUL R164, R164, 0.5 ;  /* 0x3f000000a4a4e820 */ /* 0x000fe20000400000 */
[----:B------:R-:W2:Y:S01]  /*41f0*/  MUFU.EX2 R165, R165 ;  /* 0x000000a500a57308 */ /* 0x000ea20000000800 */
[----:B----4-:R-:W-:Y:S01]  /*4200*/  @!P5 FMUL R157, R157, R157 ;  /* 0x0000009d9d9dd220 */ /* 0x010fe20000400000 */
[----:B------:R-:W-:Y:S02]  /*4210*/  FSETP.GEU.AND P5, PT, R172, -126, PT ;  /* 0xc2fc0000ac00780b */ /* 0x000fe40003fae000 */
[----:B---3--:R-:W-:-:S03]  /*4220*/  FMNMX R14, R14, R187, !PT ;  /* 0x000000bb0e0e7209 */ /* 0x008fc60007800000 */
[----:B------:R-:W-:Y:S01]  /*4230*/  @!P4 FMUL R168, R168, 0.5 ;  /* 0x3f000000a8a8c820 */ /* 0x000fe20000400000 */
[----:B------:R-:W3:Y:S01]  /*4240*/  MUFU.EX2 R164, R164 ;  /* 0x000000a400a47308 */ /* 0x000ee20000000800 */
        /* <DEDUP_REMOVED lines=8> */
[----:B---3--:R-:W-:Y:S01]  /*42d0*/  @!P6 FMUL R164, R164, R164 ;  /* 0x000000a4a4a4e220 */ /* 0x008fe20000400000 */
[----:B------:R-:W-:-:S03]  /*42e0*/  FSETP.NEU.AND P6, PT, R14, -INF , PT ;  /* 0xff8000000e00780b */ /* 0x000fc60003fcd000 */
[----:B------:R-:W-:Y:S01]  /*42f0*/  FADD R19, R23, R164 ;  /* 0x000000a417137221 */ /* 0x000fe20000000000 */
[----:B------:R-:W-:Y:S01]  /*4300*/  FSEL R186, R14, RZ, P6 ;  /* 0x000000ff0eba7208 */ /* 0x000fe20003000000 */
[----:B------:R-:W-:Y:S01]  /*4310*/  @!P2 FMUL R176, R176, 0.5 ;  /* 0x3f000000b0b0a820 */ /* 0x000fe20000400000 */
[----:B------:R3:W4:Y:S01]  /*4320*/  MUFU.EX2 R168, R161 ;  /* 0x000000a100a87308 */ /* 0x0007220000000800 */
[----:B-1----:R-:W-:Y:S01]  /*4330*/  @!P4 FMUL R169, R169, R169 ;  /* 0x000000a9a9a9c220 */ /* 0x002fe20000400000 */
[----:B------:R-:W-:Y:S01]  /*4340*/  FSETP.GEU.AND P4, PT, R185, -126, PT ;  /* 0xc2fc0000b900780b */ /* 0x000fe20003f8e000 */
[----:B------:R-:W-:Y:S01]  /*4350*/  FMUL R187, R186, UR6 ;  /* 0x00000006babb7c20 */ /* 0x000fe20008400000 */
[----:B------:R-:W-:Y:S01]  /*4360*/  FSETP.GEU.AND P6, PT, R180, -126, PT ;  /* 0xc2fc0000b400780b */ /* 0x000fe20003fce000 */
[----:B------:R-:W-:Y:S02]  /*4370*/  FADD R186, -R186, R21 ;  /* 0x00000015baba7221 */ /* 0x000fe40000000100 */
[--C-:B------:R-:W-:Y:S01]  /*4380*/  FFMA R154, R154, UR6, -R187.reuse ;  /* 0x000000069a9a7c23 */ /* 0x100fe200080008bb */
[----:B------:R-:W1:Y:S01]  /*4390*/  MUFU.EX2 R177, R176 ;  /* 0x000000b000b17308 */ /* 0x000e620000000800 */
[----:B--2---:R-:W-:Y:S01]  /*43a0*/  @!P5 FMUL R173, R173, R173 ;  /* 0x000000adadadd220 */ /* 0x004fe20000400000 */
[--C-:B---3--:R-:W-:Y:S01]  /*43b0*/  FFMA R161, R155, UR6, -R187.reuse ;  /* 0x000000069ba17c23 */ /* 0x108fe200080008bb */
[----:B------:R-:W-:Y:S01]  /*43c0*/  FSETP.GEU.AND P5, PT, R184, -126, PT ;  /* 0xc2fc0000b800780b */ /* 0x000fe20003fae000 */
[--C-:B------:R-:W-:Y:S01]  /*43d0*/  FFMA R179, R179, UR6, -R187.reuse ;  /* 0x00000006b3b37c23 */ /* 0x100fe200080008bb */
[----:B------:R-:W-:Y:S01]  /*43e0*/  FFMA R182, R182, UR6, -R187 ;  /* 0x00000006b6b67c23 */ /* 0x000fe200080008bb */
[----:B------:R-:W-:Y:S01]  /*43f0*/  FMUL R186, R186, UR6 ;  /* 0x00000006baba7c20 */ /* 0x000fe20008400000 */
[----:B------:R-:W-:Y:S01]  /*4400*/  @!P4 FMUL R185, R185, 0.5 ;  /* 0x3f000000b9b9c820 */ /* 0x000fe20000400000 */
[----:B------:R-:W-:Y:S01]  /*4410*/  FADD R21, R18, R173 ;  /* 0x000000ad12157221 */ /* 0x000fe20000000000 */
[----:B----4-:R-:W-:Y:S01]  /*4420*/  @!P3 FMUL R168, R168, R168 ;  /* 0x000000a8a8a8b220 */ /* 0x010fe20000400000 */
[----:B------:R-:W-:Y:S01]  /*4430*/  FSETP.GEU.AND P3, PT, R154, -126, PT ;  /* 0xc2fc00009a00780b */ /* 0x000fe20003f6e000 */
[----:B------:R2:W3:Y:S01]  /*4440*/  MUFU.EX2 R172, R185 ;  /* 0x000000b900ac7308 */ /* 0x0004e20000000800 */
[----:B------:R-:W-:-:S04]  /*4450*/  @!P6 FMUL R180, R180, 0.5 ;  /* 0x3f000000b4b4e820 */ /* 0x000fc80000400000 */
[----:B------:R-:W-:Y:S01]  /*4460*/  @!P5 FMUL R184, R184, 0.5 ;  /* 0x3f000000b8b8d820 */ /* 0x000fe20000400000 */
[----:B-1----:R-:W-:Y:S01]  /*4470*/  @!P2 FMUL R177, R177, R177 ;  /* 0x000000b1b1b1a220 */ /* 0x002fe20000400000 */
[----:B------:R-:W-:Y:S01]  /*4480*/  FSETP.GEU.AND P2, PT, R161, -126, PT ;  /* 0xc2fc0000a100780b */ /* 0x000fe20003f4e000 */
[----:B------:R1:W4:Y:S01]  /*4490*/  MUFU.EX2 R181, R180 ;  /* 0x000000b400b57308 */ /* 0x0003220000000800 */
[----:B--2---:R-:W-:-:S03]  /*44a0*/  FFMA R185, R158, UR6, -R187 ;  /* 0x000000069eb97c23 */ /* 0x004fc600080008bb */
[----:B------:R-:W-:-:S04]  /*44b0*/  @!P3 FMUL R154, R154, 0.5 ;  /* 0x3f0000009a9ab820 */ /* 0x000fc80000400000 */
[----:B------:R2:W5:Y:S01]  /*44c0*/  MUFU.EX2 R176, R184 ;  /* 0x000000b800b07308 */ /* 0x0005620000000800 */
[----:B---3--:R-:W-:Y:S01]  /*44d0*/  @!P4 FMUL R172, R172, R172 ;  /* 0x000000acacacc220 */ /* 0x008fe20000400000 */
[----:B------:R-:W-:Y:S01]  /*44e0*/  FSETP.GEU.AND P4, PT, R185, -126, PT ;  /* 0xc2fc0000b900780b */ /* 0x000fe20003f8e000 */
[----:B-1----:R-:W-:Y:S01]  /*44f0*/  FFMA R180, R159, UR6, -R187 ;  /* 0x000000069fb47c23 */ /* 0x002fe200080008bb */
[----:B------:R-:W-:-:S04]  /*4500*/  @!P2 FMUL R161, R161, 0.5 ;  /* 0x3f000000a1a1a820 */ /* 0x000fc80000400000 */
[----:B------:R1:W3:Y:S01]  /*4510*/  MUFU.EX2 R155, R154 ;  /* 0x0000009a009b7308 */ /* 0x0002e20000000800 */
[----:B--2---:R-:W-:Y:S01]  /*4520*/  FFMA R184, R162, UR6, -R187 ;  /* 0x00000006a2b87c23 */ /* 0x004fe200080008bb */
[----:B----4-:R-:W-:Y:S01]  /*4530*/  @!P6 FMUL R181, R181, R181 ;  /* 0x000000b5b5b5e220 */ /* 0x010fe20000400000 */
[----:B------:R-:W-:-:S04]  /*4540*/  FSETP.GEU.AND P6, PT, R180, -126, PT ;  /* 0xc2fc0000b400780b */ /* 0x000fc80003fce000 */
[----:B------:R-:W-:Y:S01]  /*4550*/  @!P4 FMUL R185, R185, 0.5 ;  /* 0x3f000000b9b9c820 */ /* 0x000fe20000400000 */
[----:B------:R-:W2:Y:S01]  /*4560*/  MUFU.EX2 R158, R161 ;  /* 0x000000a1009e7308 */ /* 0x000ea20000000800 */
[--C-:B-1----:R-:W-:Y:S01]  /*4570*/  FFMA R154, R163, UR6, -R187.reuse ;  /* 0x00000006a39a7c23 */ /* 0x102fe200080008bb */
[----:B-----5:R-:W-:Y:S01]  /*4580*/  @!P5 FMUL R176, R176, R176 ;  /* 0x000000b0b0b0d220 */ /* 0x020fe20000400000 */
[----:B------:R-:W-:Y:S01]  /*4590*/  FFMA R163, R166, UR6, -R187 ;  /* 0x00000006a6a37c23 */ /* 0x000fe200080008bb */
[----:B------:R-:W-:-:S04]  /*45a0*/  FSETP.GEU.AND P5, PT, R184, -126, PT ;  /* 0xc2fc0000b800780b */ /* 0x000fc80003fae000 */
[----:B------:R1:W4:Y:S01]  /*45b0*/  MUFU.EX2 R159, R185 ;  /* 0x000000b9009f7308 */ /* 0x0003220000000800 */
[----:B---3--:R-:W-:Y:S01]  /*45c0*/  @!P3 FMUL R155, R155, R155 ;  /* 0x0000009b9b9bb220 */ /* 0x008fe20000400000 */
[----:B------:R-:W-:Y:S01]  /*45d0*/  FSETP.GEU.AND P3, PT, R154, -126, PT ;  /* 0xc2fc00009a00780b */ /* 0x000fe20003f6e000 */
[----:B------:R-:W-:-:S05]  /*45e0*/  @!P6 FMUL R180, R180, 0.5 ;  /* 0x3f000000b4b4e820 */ /* 0x000fca0000400000 */
[----:B------:R3:W5:Y:S01]  /*45f0*/  MUFU.EX2 R162, R180 ;  /* 0x000000b400a27308 */ /* 0x0007620000000800 */
[----:B--2---:R-:W-:Y:S01]  /*4600*/  @!P2 FMUL R158, R158, R158 ;  /* 0x0000009e9e9ea220 */ /* 0x004fe20000400000 */
[----:B------:R-:W-:Y:S01]  /*4610*/  FSETP.GEU.AND P2, PT, R163, -126, PT ;  /* 0xc2fc0000a300780b */ /* 0x000fe20003f4e000 */
[--C-:B-1----:R-:W-:Y:S01]  /*4620*/  FFMA R185, R167, UR6, -R187.reuse ;  /* 0x00000006a7b97c23 */ /* 0x102fe200080008bb */
[----:B------:R-:W-:Y:S01]  /*4630*/  @!P5 FMUL R184, R184, 0.5 ;  /* 0x3f000000b8b8d820 */ /* 0x000fe20000400000 */
[--C-:B------:R-:W-:Y:S01]  /*4640*/  FFMA R167, R171, UR6, -R187.reuse ;  /* 0x00000006aba77c23 */ /* 0x100fe200080008bb */
[--C-:B------:R-:W-:Y:S01]  /*4650*/  FFMA R171, R175, UR6, -R187.reuse ;  /* 0x00000006afab7c23 */ /* 0x100fe200080008bb */
[----:B------:R-:W-:Y:S01]  /*4660*/  @!P3 FMUL R154, R154, 0.5 ;  /* 0x3f0000009a9ab820 */ /* 0x000fe20000400000 */
[----:B------:R1:W2:Y:S01]  /*4670*/  MUFU.EX2 R161, R184 ;  /* 0x000000b800a17308 */ /* 0x0002a20000000800 */
[----:B----4-:R-:W-:Y:S01]  /*4680*/  @!P4 FMUL R159, R159, R159 ;  /* 0x0000009f9f9fc220 */ /* 0x010fe20000400000 */
[----:B------:R-:W-:Y:S01]  /*4690*/  FSETP.GEU.AND P4, PT, R185, -126, PT ;  /* 0xc2fc0000b900780b */ /* 0x000fe20003f8e000 */
[--C-:B---3--:R-:W-:Y:S01]  /*46a0*/  FFMA R180, R170, UR6, -R187.reuse ;  /* 0x00000006aab47c23 */ /* 0x108fe200080008bb */
[----:B------:R-:W-:-:S03]  /*46b0*/  FFMA R175, R178, UR6, -R187 ;  /* 0x00000006b2af7c23 */ /* 0x000fc600080008bb */
[----:B------:R-:W-:Y:S01]  /*46c0*/  @!P2 FMUL R163, R163, 0.5 ;  /* 0x3f000000a3a3a820 */ /* 0x000fe20000400000 */
[----:B------:R3:W4:Y:S01]  /*46d0*/  MUFU.EX2 R166, R154 ;  /* 0x0000009a00a67308 */ /* 0x0007220000000800 */
[----:B-----5:R-:W-:Y:S01]  /*46e0*/  @!P6 FMUL R162, R162, R162 ;  /* 0x000000a2a2a2e220 */ /* 0x020fe20000400000 */
[----:B------:R-:W-:Y:S01]  /*46f0*/  FSETP.GEU.AND P6, PT, R180, -126, PT ;  /* 0xc2fc0000b400780b */ /* 0x000fe20003fce000 */
[----:B-1----:R-:W-:-:S04]  /*4700*/  FADD R184, R156, R181 ;  /* 0x000000b59cb87221 */ /* 0x002fc80000000000 */
[----:B------:R-:W-:Y:S01]  /*4710*/  @!P4 FMUL R185, R185, 0.5 ;  /* 0x3f000000b9b9c820 */ /* 0x000fe20000400000 */
[----:B------:R-:W1:Y:S01]  /*4720*/  MUFU.EX2 R163, R163 ;  /* 0x000000a300a37308 */ /* 0x000e620000000800 */
[--C-:B---3--:R-:W-:Y:S01]  /*4730*/  FFMA R154, R174, UR6, -R187.reuse ;  /* 0x00000006ae9a7c23 */ /* 0x108fe200080008bb */
[----:B--2---:R-:W-:Y:S01]  /*4740*/  @!P5 FMUL R161, R161, R161 ;  /* 0x000000a1a1a1d220 */ /* 0x004fe20000400000 */
[----:B------:R-:W-:Y:S01]  /*4750*/  FSETP.GEU.AND P5, PT, R167, -126, PT ;  /* 0xc2fc0000a700780b */ /* 0x000fe20003fae000 */
[----:B------:R-:W-:Y:S01]  /*4760*/  FFMA R187, R183, UR6, -R187 ;  /* 0x00000006b7bb7c23 */ /* 0x000fe200080008bb */
[----:B------:R-:W-:Y:S02]  /*4770*/  FADD R184, R21, R184 ;  /* 0x000000b815b87221 */ /* 0x000fe40000000000 */
[----:B------:R-:W-:Y:S01]  /*4780*/  @!P6 FMUL R180, R180, 0.5 ;  /* 0x3f000000b4b4e820 */ /* 0x000fe20000400000 */
[----:B------:R-:W2:Y:S01]  /*4790*/  MUFU.EX2 R170, R185 ;  /* 0x000000b900aa7308 */ /* 0x000ea20000000800 */
[----:B----4-:R-:W-:Y:S01]  /*47a0*/  @!P3 FMUL R166, R166, R166 ;  /* 0x000000a6a6a6b220 */ /* 0x010fe20000400000 */
[----:B------:R-:W-:-:S06]  /*47b0*/  FSETP.GEU.AND P3, PT, R154, -126, PT ;  /* 0xc2fc00009a00780b */ /* 0x000fcc0003f6e000 */
[----:B------:R-:W-:Y:S01]  /*47c0*/  @!P5 FMUL R167, R167, 0.5 ;  /* 0x3f000000a7a7d820 */ /* 0x000fe20000400000 */
[----:B-1----:R-:W-:Y:S01]  /*47d0*/  @!P2 FMUL R163, R163, R163 ;  /* 0x000000a3a3a3a220 */ /* 0x002fe20000400000 */
[----:B------:R-:W-:Y:S01]  /*47e0*/  FSETP.GEU.AND P2, PT, R171, -126, PT ;  /* 0xc2fc0000ab00780b */ /* 0x000fe20003f4e000 */
[----:B------:R-:W1:Y:S04]  /*47f0*/  MUFU.EX2 R174, R180 ;  /* 0x000000b400ae7308 */ /* 0x000e680000000800 */
[----:B------:R-:W-:Y:S01]  /*4800*/  @!P3 FMUL R154, R154, 0.5 ;  /* 0x3f0000009a9ab820 */ /* 0x000fe20000400000 */
[----:B--2---:R-:W-:Y:S01]  /*4810*/  @!P4 FMUL R170, R170, R170 ;  /* 0x000000aaaaaac220 */ /* 0x004fe20000400000 */
[----:B------:R-:W-:Y:S02]  /*4820*/  FSETP.GEU.AND P4, PT, R175, -126, PT ;  /* 0xc2fc0000af00780b */ /* 0x000fe40003f8e000 */
[----:B------:R2:W3:Y:S04]  /*4830*/  MUFU.EX2 R178, R154 ;  /* 0x0000009a00b27308 */ /* 0x0004e80000000800 */
[----:B------:R-:W-:-:S04]  /*4840*/  @!P2 FMUL R171, R171, 0.5 ;  /* 0x3f000000ababa820 */ /* 0x000fc80000400000 */
[----:B------:R-:W4:Y:S01]  /*4850*/  MUFU.EX2 R167, R167 ;  /* 0x000000a700a77308 */ /* 0x000f220000000800 */
[----:B-1----:R-:W-:Y:S01]  /*4860*/  @!P6 FMUL R174, R174, R174 ;  /* 0x000000aeaeaee220 */ /* 0x002fe20000400000 */
[----:B------:R-:W-:Y:S01]  /*4870*/  FSETP.GEU.AND P6, PT, R179, -126, PT ;  /* 0xc2fc0000b300780b */ /* 0x000fe20003fce000 */
[----:B--2---:R-:W-:Y:S01]  /*4880*/  FADD R154, R157, R172 ;  /* 0x000000ac9d9a7221 */ /* 0x004fe20000000000 */
[----:B------:R-:W-:Y:S01]  /*4890*/  @!P4 FMUL R175, R175, 0.5 ;  /* 0x3f000000afafc820 */ /* 0x000fe20000400000 */
[----:B------:R-:W-:-:S03]  /*48a0*/  FADD R21, R155, R174 ;  /* 0x000000ae9b157221 */ /* 0x000fc60000000000 */
[----:B------:R-:W1:Y:S01]  /*48b0*/  MUFU.EX2 R171, R171 ;  /* 0x000000ab00ab7308 */ /* 0x000e620000000800 */
[----:B---3--:R-:W-:Y:S01]  /*48c0*/  @!P3 FMUL R178, R178, R178 ;  /* 0x000000b2b2b2b220 */ /* 0x008fe20000400000 */
[----:B------:R-:W-:-:S05]  /*48d0*/  FSETP.GEU.AND P3, PT, R187, -126, PT ;  /* 0xc2fc0000bb00780b */ /* 0x000fca0003f6e000 */
[----:B------:R-:W-:Y:S01]  /*48e0*/  @!P6 FMUL R179, R179, 0.5 ;  /* 0x3f000000b3b3e820 */ /* 0x000fe20000400000 */
[----:B------:R2:W3:Y:S01]  /*48f0*/  MUFU.EX2 R180, R175 ;  /* 0x000000af00b47308 */ /* 0x0004e20000000800 */
[----:B----4-:R-:W-:Y:S01]  /*4900*/  @!P5 FMUL R167, R167, R167 ;  /* 0x000000a7a7a7d220 */ /* 0x010fe20000400000 */
[----:B------:R-:W-:-:S05]  /*4910*/  FSETP.GEU.AND P5, PT, R182, -126, PT ;  /* 0xc2fc0000b600780b */ /* 0x000fca0003fae000 */
[----:B------:R-:W-:Y:S01]  /*4920*/  @!P3 FMUL R187, R187, 0.5 ;  /* 0x3f000000bbbbb820 */ /* 0x000fe20000400000 */
[----:B------:R4:W5:Y:S01]  /*4930*/  MUFU.EX2 R183, R179 ;  /* 0x000000b300b77308 */ /* 0x0009620000000800 */
[----:B-1----:R-:W-:Y:S01]  /*4940*/  @!P2 FMUL R171, R171, R171 ;  /* 0x000000abababa220 */ /* 0x002fe20000400000 */
[----:B------:R-:W-:Y:S01]  /*4950*/  FSETP.GEU.AND P2, PT, R20, -126, PT ;  /* 0xc2fc00001400780b */ /* 0x000fe20003f4e000 */
[----:B--2---:R-:W-:Y:S02]  /*4960*/  FADD R175, R165, R176 ;  /* 0x000000b0a5af7221 */ /* 0x004fe40000000000 */
[----:B------:R-:W-:Y:S02]  /*4970*/  FADD R185, R162, R171 ;  /* 0x000000aba2b97221 */ /* 0x000fe40000000000 */
[----:B------:R-:W-:Y:S01]  /*4980*/  @!P5 FMUL R182, R182, 0.5 ;  /* 0x3f000000b6b6d820 */ /* 0x000fe20000400000 */
[----:B------:R-:W1:Y:S01]  /*4990*/  MUFU.EX2 R187, R187 ;  /* 0x000000bb00bb7308 */ /* 0x000e620000000800 */
[----:B---3--:R-:W-:Y:S01]  /*49a0*/  @!P4 FMUL R180, R180, R180 ;  /* 0x000000b4b4b4c220 */ /* 0x008fe20000400000 */
[----:B------:R-:W-:Y:S01]  /*49b0*/  FSETP.GEU.AND P4, PT, R186, -126, PT ;  /* 0xc2fc0000ba00780b */ /* 0x000fe20003f8e000 */
[----:B----4-:R-:W-:Y:S01]  /*49c0*/  FADD R179, R19, R154 ;  /* 0x0000009a13b37221 */ /* 0x010fe20000000000 */
[----:B------:R-:W-:Y:S01]  /*49d0*/  FADD R154, R153, R168 ;  /* 0x000000a8999a7221 */ /* 0x000fe20000000000 */
[----:B------:R-:W-:Y:S01]  /*49e0*/  FADD R19, R152, R169 ;  /* 0x000000a998137221 */ /* 0x000fe20000000000 */
[----:B------:R-:W-:Y:S01]  /*49f0*/  FADD R190, R161, R180 ;  /* 0x000000b4a1be7221 */ /* 0x000fe20000000000 */
[----:B------:R-:W-:Y:S01]  /*4a00*/  @!P2 FMUL R20, R20, 0.5 ;  /* 0x3f0000001414a820 */ /* 0x000fe20000400000 */
[----:B------:R2:W3:Y:S01]  /*4a10*/  MUFU.EX2 R188, R182 ;  /* 0x000000b600bc7308 */ /* 0x0004e20000000800 */
[----:B------:R-:W-:Y:S01]  /*4a20*/  FADD R154, R154, R175 ;  /* 0x000000af9a9a7221 */ /* 0x000fe20000000000 */
[----:B-----5:R-:W-:Y:S01]  /*4a30*/  @!P6 FMUL R183, R183, R183 ;  /* 0x000000b7b7b7e220 */ /* 0x020fe20000400000 */
[----:B------:R-:W-:Y:S01]  /*4a40*/  FADD R175, R158, R167 ;  /* 0x000000a79eaf7221 */ /* 0x000fe20000000000 */
[----:B------:R-:W-:Y:S01]  /*4a50*/  FADD R21, R21, R190 ;  /* 0x000000be15157221 */ /* 0x000fe20000000000 */
[----:B------:R-:W-:Y:S01]  /*4a60*/  FADD R154, R179, R154 ;  /* 0x0000009ab39a7221 */ /* 0x000fe20000000000 */
[----:B------:R-:W-:Y:S01]  /*4a70*/  FADD R192, R166, R183 ;  /* 0x000000b7a6c07221 */ /* 0x000fe20000000000 */
[----:B------:R-:W-:Y:S01]  /*4a80*/  @!P4 FMUL R186, R186, 0.5 ;  /* 0x3f000000babac820 */ /* 0x000fe20000400000 */
[----:B------:R-:W4:Y:S01]  /*4a90*/  MUFU.EX2 R20, R20 ;  /* 0x0000001400147308 */ /* 0x000f220000000800 */
[----:B--2---:R-:W-:Y:S01]  /*4aa0*/  FADD R182, R160, R177 ;  /* 0x000000b1a0b67221 */ /* 0x004fe20000000000 */
[----:B-1----:R-:W-:Y:S01]  /*4ab0*/  @!P3 FMUL R187, R187, R187 ;  /* 0x000000bbbbbbb220 */ /* 0x002fe20000400000 */
[----:B------:R-:W-:Y:S01]  /*4ac0*/  FADD R175, R175, R192 ;  /* 0x000000c0afaf7221 */ /* 0x000fe20000000000 */
[----:B------:R-:W-:Y:S01]  /*4ad0*/  F2FP.F16.F32.PACK_AB R160, R157, R160 ;  /* 0x000000a09da0723e */ /* 0x000fe200000000ff */
[----:B------:R-:W-:Y:S01]  /*4ae0*/  FADD R19, R19, R182 ;  /* 0x000000b613137221 */ /* 0x000fe20000000000 */
[----:B------:R-:W-:Y:S01]  /*4af0*/  FADD R194, R170, R187 ;  /* 0x000000bbaac27221 */ /* 0x000fe20000000000 */
[----:B------:R-:W-:Y:S01]  /*4b00*/  FADD R182, R159, R178 ;  /* 0x000000b29fb67221 */ /* 0x000fe20000000000 */
[----:B------:R-:W1:Y:S01]  /*4b10*/  MUFU.EX2 R186, R186 ;  /* 0x000000ba00ba7308 */ /* 0x000e620000000800 */
[----:B---3--:R-:W-:Y:S01]  /*4b20*/  @!P5 FMUL R188, R188, R188 ;  /* 0x000000bcbcbcd220 */ /* 0x008fe20000400000 */
[----:B------:R-:W-:Y:S01]  /*4b30*/  FADD R19, R19, R184 ;  /* 0x000000b813137221 */ /* 0x000fe20000000000 */
[----:B------:R-:W-:Y:S01]  /*4b40*/  FADD R194, R185, R194 ;  /* 0x000000c2b9c27221 */ /* 0x000fe20000000000 */
[----:B------:R-:W-:Y:S01]  /*4b50*/  F2FP.F16.F32.PACK_AB R161, R166, R161 ;  /* 0x000000a1a6a1723e */ /* 0x000fe200000000ff */
[----:B------:R-:W-:Y:S01]  /*4b60*/  FADD R189, R163, R188 ;  /* 0x000000bca3bd7221 */ /* 0x000fe20000000000 */
[----:B------:R-:W-:Y:S01]  /*4b70*/  FADD R19, R19, R154 ;  /* 0x0000009a13137221 */ /* 0x000fe20000000000 */
[----:B------:R-:W-:Y:S01]  /*4b80*/  MOV R154, UR60 ;  /* 0x0000003c009a7c02 */ /* 0x000fe20008000f00 */
[----:B------:R-:W-:Y:S01]  /*4b90*/  FADD R194, R175, R194 ;  /* 0x000000c2afc27221 */ /* 0x000fe20000000000 */
[----:B------:R-:W-:Y:S01]  /*4ba0*/  FADD R182, R182, R189 ;  /* 0x000000bdb6b67221 */ /* 0x000fe20000000000 */
[----:B----4-:R-:W-:Y:S01]  /*4bb0*/  @!P2 FMUL R20, R20, R20 ;  /* 0x000000141414a220 */ /* 0x010fe20000400000 */
[----:B------:R-:W-:-:S02]  /*4bc0*/  F2FP.F16.F32.PACK_AB R152, R23, R152 ;  /* 0x000000981798723e */ /* 0x000fc400000000ff */
[----:B------:R-:W-:Y:S01]  /*4bd0*/  FADD R21, R21, R182 ;  /* 0x000000b615157221 */ /* 0x000fe20000000000 */
[----:B------:R-:W-:Y:S01]  /*4be0*/  FFMA R15, R20, R15, R19 ;  /* 0x0000000f140f7223 */ /* 0x000fe20000000013 */
[----:B------:R-:W-:Y:S01]  /*4bf0*/  SHF.L.U32 R19, R154, 0x1f, RZ ;  /* 0x0000001f9a137819 */ /* 0x000fe200000006ff */
[----:B------:R-:W-:Y:S01]  /*4c00*/  FMUL R24, R24, R20 ;  /* 0x0000001418187220 */ /* 0x000fe20000400000 */
[----:B------:R-:W-:Y:S01]  /*4c10*/  F2FP.F16.F32.PACK_AB R154, R153, R18 ;  /* 0x00000012999a723e */ /* 0x000fe200000000ff */
[----:B------:R-:W-:Y:S01]  /*4c20*/  FADD R21, R21, R194 ;  /* 0x000000c215157221 */ /* 0x000fe20000000000 */
[----:B-1----:R-:W-:Y:S01]  /*4c30*/  @!P4 FMUL R186, R186, R186 ;  /* 0x000000bababac220 */ /* 0x002fe20000400000 */
[----:B------:R-:W-:Y:S01]  /*4c40*/  F2FP.F16.F32.PACK_AB R153, R158, R155 ;  /* 0x0000009b9e99723e */ /* 0x000fe200000000ff */
[----:B------:R1:W2:Y:S01]  /*4c50*/  SYNCS.PHASECHK.TRANS64.TRYWAIT P2, [UR5+0x38000], R19 ;  /* 0x03800013ff0075a7 */ /* 0x0002a20008040145 */
[----:B------:R-:W-:Y:S01]  /*4c60*/  F2FP.F16.F32.PACK_AB R155, R162, R159 ;  /* 0x0000009fa29b723e */ /* 0x000fe200000000ff */
[----:B------:R-:W-:Y:S01]  /*4c70*/  FFMA R3, R186, R3, R21 ;  /* 0x00000003ba037223 */ /* 0x000fe20000000015 */
[----:B------:R-:W-:Y:S01]  /*4c80*/  F2FP.F16.F32.PACK_AB R162, R165, R156 ;  /* 0x0000009ca5a2723e */ /* 0x000fe200000000ff */
[-C--:B------:R-:W-:Y:S01]  /*4c90*/  FMUL R25, R25, R20.reuse ;  /* 0x0000001419197220 */ /* 0x080fe20000400000 */
[----:B------:R-:W-:Y:S01]  /*4ca0*/  F2FP.F16.F32.PACK_AB R156, R164, R169 ;  /* 0x000000a9a49c723e */ /* 0x000fe200000000ff */
[-C--:B------:R-:W-:Y:S01]  /*4cb0*/  FMUL R28, R28, R20.reuse ;  /* 0x000000141c1c7220 */ /* 0x080fe20000400000 */
        /* <DEDUP_REMOVED lines=60> */
[----:B------:R-:W-:Y:S01]  /*5080*/  FMUL R149, R149, R20 ;  /* 0x0000001495957220 */ /* 0x000fe20000400000 */
        /* <DEDUP_REMOVED lines=64> */
[----:B------:R-:W-:-:S02]  /*5490*/  F2FP.F16.F32.PACK_AB R163, R170, R163 ;  /* 0x000000a3aaa3723e */ /* 0x000fc400000000ff */
[----:B------:R-:W-:Y:S02]  /*54a0*/  F2FP.F16.F32.PACK_AB R157, R167, R174 ;  /* 0x000000aea79d723e */ /* 0x000fe400000000ff */
[----:B------:R-:W-:Y:S02]  /*54b0*/  F2FP.F16.F32.PACK_AB R158, R168, R173 ;  /* 0x000000ada89e723e */ /* 0x000fe400000000ff */
[----:B------:R-:W-:Y:S02]  /*54c0*/  F2FP.F16.F32.PACK_AB R159, R171, R178 ;  /* 0x000000b2ab9f723e */ /* 0x000fe400000000ff */
[----:B------:R-:W-:Y:S02]  /*54d0*/  F2FP.F16.F32.PACK_AB R164, R172, R177 ;  /* 0x000000b1aca4723e */ /* 0x000fe400000000ff */
[----:B------:R-:W-:Y:S02]  /*54e0*/  F2FP.F16.F32.PACK_AB R165, R183, R180 ;  /* 0x000000b4b7a5723e */ /* 0x000fe400000000ff */
[----:B------:R-:W-:Y:S01]  /*54f0*/  F2FP.F16.F32.PACK_AB R166, R176, R181 ;  /* 0x000000b5b0a6723e */ /* 0x000fe200000000ff */
[----:B-12---:R-:W-:Y:S06]  /*5500*/  @!P0 BRA `(.L_x_27) ;  /* 0x0000000000048947 */ /* 0x006fec0003800000 */
[----:B------:R-:W-:Y:S01]  /*5510*/  BPT.TRAP 0x1 ;  /* 0x000000040000795c */ /* 0x000fe20000300000 */
.L_x_27:
[----:B------:R-:W-:Y:S05]  /*5520*/  @P2 BRA `(.L_x_28) ;  /* 0x0000000000082947 */ /* 0x000fea0003800000 */
[----:B------:R-:W1:Y:S02]  /*5530*/  SYNCS.PHASECHK.TRANS64.TRYWAIT P2, [UR5+0x38000], R19 ;  /* 0x03800013ff0075a7 */ /* 0x000e640008040145 */
[----:B-1----:R-:W-:Y:S05]  /*5540*/  @!P2 BRA `(.L_x_29) ;  /* 0x000000700098a947 */ /* 0x002fea0003800000 */
.L_x_28:
[----:B------:R-:W-:Y:S01]  /*5550*/  R2UR UR5, R22 ;  /* 0x00000000160572ca */ /* 0x000fe200000e0000 */
[----:B------:R-:W-:Y:S01]  /*5560*/  WARPGROUP.ARRIVE ;  /* 0x00000000000079c5 */ /* 0x000fe20000000000 */
[----:B------:R-:W-:Y:S01]  /*5570*/  UMOV UR11, 0x40000040 ;  /* 0x40000040000b7882 */ /* 0x000fe20000000000 */
[----:B------:R-:W-:Y:S01]  /*5580*/  UMOV UR15, 0x40000040 ;  /* 0x40000040000f7882 */ /* 0x000fe20000000000 */
[----:B------:R-:W-:-:S09]  /*5590*/  F2FP.F16.F32.PACK_AB R167, R187, R188 ;  /* 0x000000bcbba7723e */ /* 0x000fd200000000ff */
[----:B------:R-:W-:-:S04]  /*55a0*/  ULEA UR10, UR4, UR5, 0xb ;  /* 0x00000005040a7291 */ /* 0x000fc8000f8e583f */
[----:B------:R-:W-:-:S05]  /*55b0*/  UIADD3 UR14, UR10, 0x80, URZ ;  /* 0x000000800a0e7890 */ /* 0x000fca000fffe03f */
[----:B------:R-:W-:Y:S01]  /*55c0*/  HGMMA.64x256x16.F32 R24, R152, gdesc[UR8].tnspB, R24, gsb0 ;  /* 0x43e0000898187df0 */ /* 0x000fe20008000818 */
[----:B------:R-:W-:Y:S02]  /*55d0*/  UMOV UR11, 0x40000040 ;  /* 0x40000040000b7882 */ /* 0x000fe40000000000 */
[----:B------:R-:W-:Y:S02]  /*55e0*/  WARPGROUP.DEPBAR.LE gsb0, 0x0 ;  /* 0x00008000000079c5 */ /* 0x000fe40000010000 */
[----:B------:R-:W-:-:S15]  /*55f0*/  WARPGROUP.ARRIVE ;  /* 0x00000000000079c5 */ /* 0x000fde0000000000 */
[----:B------:R-:W-:-:S08]  /*5600*/  NOP ;  /* 0x0000000000007918 */ /* 0x000fd00000000000 */
[----:B------:R-:W-:Y:S01]  /*5610*/  HGMMA.64x256x16.F32 R24, R160, gdesc[UR12].tnspB, R24, gsb0 ;  /* 0x43e0000ca0187df0 */ /* 0x000fe20008000818 */
[----:B------:R-:W-:Y:S01]  /*5620*/  UIADD3 UR14, UR10, 0x100, URZ ;  /* 0x000001000a0e7890 */ /* 0x000fe2000fffe03f */
[----:B------:R-:W-:Y:S01]  /*5630*/  UMOV UR15, 0x40000040 ;  /* 0x40000040000f7882 */ /* 0x000fe20000000000 */
[----:B------:R-:W-:Y:S01]  /*5640*/  UIADD3 UR10, UR10, 0x180, URZ ;  /* 0x000001800a0a7890 */ /* 0x000fe2000fffe03f */
[----:B------:R-:W-:Y:S02]  /*5650*/  WARPGROUP.DEPBAR.LE gsb0, 0x0 ;  /* 0x00008000000079c5 */ /* 0x000fe40000010000 */
[----:B------:R-:W-:-:S15]  /*5660*/  WARPGROUP.ARRIVE ;  /* 0x00000000000079c5 */ /* 0x000fde0000000000 */
[----:B------:R-:W-:-:S07]  /*5670*/  NOP ;  /* 0x0000000000007918 */ /* 0x000fce0000000000 */
[----:B------:R-:W-:Y:S03]  /*5680*/  HGMMA.64x256x16.F32 R24, R156, gdesc[UR12].tnspB, R24, gsb0 ;  /* 0x43e0000c9c187df0 */ /* 0x000fe60008000818 */
[----:B------:R-:W-:Y:S02]  /*5690*/  WARPGROUP.DEPBAR.LE gsb0, 0x0 ;  /* 0x00008000000079c5 */ /* 0x000fe40000010000 */
[----:B------:R-:W-:-:S15]  /*56a0*/  WARPGROUP.ARRIVE ;  /* 0x00000000000079c5 */ /* 0x000fde0000000000 */
[----:B------:R-:W-:-:S08]  /*56b0*/  NOP ;  /* 0x0000000000007918 */ /* 0x000fd00000000000 */
[----:B------:R-:W-:Y:S03]  /*56c0*/  HGMMA.64x256x16.F32 R24, R164, gdesc[UR8].tnspB, R24, gsb0 ;  /* 0x43e00008a4187df0 */ /* 0x000fe60008000818 */
[----:B------:R-:W-:Y:S02]  /*56d0*/  WARPGROUP.DEPBAR.LE gsb0, 0x0 ;  /* 0x00008000000079c5 */ /* 0x000fe40000010000 */
[----:B------:R-:W-:Y:S05]  /*56e0*/  @!P0 BRA `(.L_x_30) ;  /* 0x0000000000048947 */ /* 0x000fea0003800000 */
[----:B------:R-:W-:Y:S01]  /*56f0*/  BPT.TRAP 0x1 ;  /* 0x000000040000795c */ /* 0x000fe20000300000 */
.L_x_30:
[----:B------:R-:W-:-:S04]  /*5700*/  ULEA UR5, UR7, UR61, 0x3 ;  /* 0x0000003d07057291 */ /* 0x000fc8000f8e183f */
[----:B------:R-:W-:-:S04]  /*5710*/  UIADD3 UR5, UR5, 0x38028, URZ ;  /* 0x0003802805057890 */ /* 0x000fc8000fffe03f */
[----:B------:R-:W-:-:S09]  /*5720*/  UPRMT UR5, URZ, 0x654, UR5 ;  /* 0x000006543f057896 */ /* 0x000fd20008000005 */
[----:B------:R-:W-:Y:S01]  /*5730*/  SYNCS.ARRIVE.TRANS64.RED.A1T0 RZ, [UR5], RZ ;  /* 0x000000ffffff79a7 */ /* 0x000fe20008100405 */
[----:B------:R-:W-:Y:S05]  /*5740*/  @P1 BRA `(.L_x_31) ;  /* 0x0000000000041947 */ /* 0x000fea0003800000 */
[----:B------:R-:W-:Y:S01]  /*5750*/  BPT.TRAP 0x1 ;  /* 0x000000040000795c */ /* 0x000fe20000300000 */
.L_x_31:
[----:B------:R-:W-:-:S04]  /*5760*/  UIADD3 UR7, UR7, 0x1, URZ ;  /* 0x0000000107077890 */ /* 0x000fc8000fffe03f */
[----:B------:R-:W-:-:S04]  /*5770*/  UISETP.NE.AND UP0, UPT, UR7, 0x5, UPT ;  /* 0x000000050700788c */ /* 0x000fc8000bf05270 */
[----:B------:R-:W-:Y:S01]  /*5780*/  USEL UR7, UR7, URZ, UP0 ;  /* 0x0000003f07077287 */ /* 0x000fe20008000000 */
[----:B------:R-:W-:Y:S11]  /*5790*/  @!P0 BRA `(.L_x_32) ;  /* 0x0000000000048947 */ /* 0x000ff60003800000 */
[----:B------:R-:W-:Y:S01]  /*57a0*/  BPT.TRAP 0x1 ;  /* 0x000000040000795c */ /* 0x000fe20000300000 */
.L_x_32:
[----:B------:R-:W-:-:S04]  /*57b0*/  ULEA UR5, UR7, UR61, 0x3 ;  /* 0x0000003d07057291 */ /* 0x000fc8000f8e183f */
[----:B------:R-:W-:-:S04]  /*57c0*/  UIADD3 UR5, UR5, 0x38028, URZ ;  /* 0x0003802805057890 */ /* 0x000fc8000fffe03f */
[----:B------:R-:W-:-:S09]  /*57d0*/  UPRMT UR5, URZ, 0x654, UR5 ;  /* 0x000006543f057896 */ /* 0x000fd20008000005 */
[----:B------:R-:W-:Y:S01]  /*57e0*/  SYNCS.ARRIVE.TRANS64.RED.A1T0 RZ, [UR5], RZ ;  /* 0x000000ffffff79a7 */ /* 0x000fe20008100405 */
[----:B------:R-:W-:Y:S05]  /*57f0*/  @P1 BRA `(.L_x_33) ;  /* 0x0000000000041947 */ /* 0x000fea0003800000 */
[----:B------:R-:W-:Y:S01]  /*5800*/  BPT.TRAP 0x1 ;  /* 0x000000040000795c */ /* 0x000fe20000300000 */
.L_x_33:
[----:B------:R-:W-:Y:S01]  /*5810*/  UISETP.GT.AND UP3, UPT, UR56, 0x2, UPT ;  /* 0x000000023800788c */ /* 0x000fe2000bf64270 */
[----:B------:R-:W-:Y:S01]  /*5820*/  IADD3 R16, R16, 0x40, RZ ;  /* 0x0000004010107810 */ /* 0x000fe20007ffe0ff */
[----:B------:R-:W-:Y:S01]  /*5830*/  UIADD3 UR4, UR4, 0x1, URZ ;  /* 0x0000000104047890 */ /* 0x000fe2000fffe03f */
[----:B-1----:R-:W-:Y:S01]  /*5840*/  MOV R19, R17 ;  /* 0x0000001100137202 */ /* 0x002fe20000000f00 */
[----:B------:R-:W-:Y:S01]  /*5850*/  UIADD3 UR7, UR7, 0x1, URZ ;  /* 0x0000000107077890 */ /* 0x000fe2000fffe03f */
[----:B------:R-:W-:Y:S01]  /*5860*/  MOV R21, R14 ;  /* 0x0000000e00157202 */ /* 0x000fe20000000f00 */
[----:B------:R-:W-:Y:S01]  /*5870*/  UISETP.NE.AND UP2, UPT, UR4, 0x5, UPT ;  /* 0x000000050400788c */ /* 0x000fe2000bf45270 */
[----:B------:R-:W-:Y:S01]  /*5880*/  PLOP3.LUT P2, PT, PT, PT, UP3, 0x80, 0x0 ;  /* 0x000000000000781c */ /* 0x000fe20003f4f038 */
[----:B------:R-:W-:Y:S02]  /*5890*/  UIADD3 UR10, UR56, -0x1, URZ ;  /* 0xffffffff380a7890 */ /* 0x000fe4000fffe03f */
[----:B------:R-:W-:-:S02]  /*58a0*/  UISETP.NE.AND UP0, UPT, UR7, 0x5, UPT ;  /* 0x000000050700788c */ /* 0x000fc4000bf05270 */
[----:B------:R-:W-:Y:S02]  /*58b0*/  USEL UR5, URZ, 0x1, UP2 ;  /* 0x000000013f057887 */ /* 0x000fe40009000000 */
[----:B------:R-:W-:Y:S02]  /*58c0*/  USEL UR7, UR7, URZ, UP0 ;  /* 0x0000003f07077287 */ /* 0x000fe40008000000 */
[----:B------:R-:W-:Y:S02]  /*58d0*/  USEL UR4, UR4, URZ, UP2 ;  /* 0x0000003f04047287 */ /* 0x000fe40009000000 */
[----:B------:R-:W-:Y:S01]  /*58e0*/  ULOP3.LUT UR60, UR60, UR5, URZ, 0x3c, !UPT ;  /* 0x000000053c3c7292 */ /* 0x000fe2000f8e3c3f */
[----:B------:R-:W-:Y:S01]  /*58f0*/  UMOV UR56, UR10 ;  /* 0x0000000a00387c82 */ /* 0x000fe20008000000 */
[----:B------:R-:W-:Y:S10]  /*5900*/  @P2 BRA `(.L_x_34) ;  /* 0xffffffd800f02947 */ /* 0x000ff4000383ffff */
[----:B------:R-:W-:-:S07]  /*5910*/  MOV R184, UR10 ;  /* 0x0000000a00b87c02 */ /* 0x000fce0008000f00 */
.L_x_23:
[----:B------:R-:W-:-:S13]  /*5920*/  R2UR UR5, R184 ;  /* 0x00000000b80572ca */ /* 0x000fda00000e0000 */
[----:B------:R-:W-:-:S06]  /*5930*/  UISETP.GE.AND UP0, UPT, UR5, 0x1, UPT ;  /* 0x000000010500788c */ /* 0x000fcc000bf06270 */
[----:B------:R-:W-:-:S13]  /*5940*/  PLOP3.LUT P2, PT, PT, PT, UP0, 0x80, 0x0 ;  /* 0x000000000000781c */ /* 0x000fda0003f4f008 */
[----:B------:R-:W-:Y:S05]  /*5950*/  @!P2 BRA `(.L_x_35) ;  /* 0x0000002400f0a947 */ /* 0x000fea0003800000 */
[----:B-1----:R-:W-:Y:S01]  /*5960*/  MOV R19, R17 ;  /* 0x0000001100137202 */ /* 0x002fe20000000f00 */
[----:B------:R-:W-:Y:S01]  /*5970*/  ULDC UR6, c[0x0][0x604] ;  /* 0x0001810000067ab9 */ /* 0x000fe20000000800 */
[----:B------:R-:W-:-:S07]  /*5980*/  MOV R18, R14 ;  /* 0x0000000e00127202 */ /* 0x000fce0000000f00 */
.L_x_46:
[----:B------:R-:W-:Y:S05]  /*5990*/  @!P0 BRA `(.L_x_36) ;  /* 0x0000000000048947 */ /* 0x000fea0003800000 */
[----:B------:R-:W-:Y:S01]  /*59a0*/  BPT.TRAP 0x1 ;  /* 0x000000040000795c */ /* 0x000fe20000300000 */
.L_x_36:
[----:B------:R-:W-:Y:S01]  /*59b0*/  ULEA UR5, UR4, UR61, 0x3 ;  /* 0x0000003d04057291 */ /* 0x000fe2000f8e183f */
[----:B------:R-:W-:-:S04]  /*59c0*/  MOV R14, UR60 ;  /* 0x0000003c000e7c02 */ /* 0x000fc80008000f00 */
[----:B------:R-:W-:-:S04]  /*59d0*/  SHF.L.U32 R14, R14, 0x1f, RZ ;  /* 0x0000001f0e0e7819 */ /* 0x000fc800000006ff */
[----:B------:R-:W1:Y:S02]  /*59e0*/  SYNCS.PHASECHK.TRANS64.TRYWAIT P2, [UR5+0x38000], R14 ;  /* 0x0380000eff0075a7 */ /* 0x000e640008040145 */
[----:B-1----:R-:W-:Y:S05]  /*59f0*/  @!P2 BRA `(.L_x_37) ;  /* 0x0000006c0084a947 */ /* 0x002fea0003800000 */
.L_x_118:
[----:B------:R-:W-:Y:S01]  /*5a00*/  R2UR UR5, R0 ;  /* 0x00000000000572ca */ /* 0x000fe200000e0000 */
[----:B------:R-:W-:Y:S01]  /*5a10*/  WARPGROUP.ARRIVE ;  /* 0x00000000000079c5 */ /* 0x000fe20000000000 */
[----:B------:R-:W-:Y:S01]  /*5a20*/  R2UR UR56, R4 ;  /* 0x00000000043872ca */ /* 0x000fe200000e0000 */
[----:B------:R-:W-:Y:S01]  /*5a30*/  UMOV UR59, 0x40000040 ;  /* 0x40000040003b7882 */ /* 0x000fe20000000000 */
[----:B------:R-:W-:Y:S01]  /*5a40*/  R2UR UR57, R5 ;  /* 0x00000000053972ca */ /* 0x000fe200000e0000 */
[----:B------:R-:W-:Y:S01]  /*5a50*/  UMOV UR11, 0x40000040 ;  /* 0x40000040000b7882 */ /* 0x000fe20000000000 */
[----:B------:R-:W-:Y:S01]  /*5a60*/  UMOV UR15, 0x40000040 ;  /* 0x40000040000f7882 */ /* 0x000fe20000000000 */
[----:B------:R-:W-:Y:S01]  /*5a70*/  UMOV UR19, 0x40000040 ;  /* 0x4000004000137882 */ /* 0x000fe20000000000 */
[----:B------:R-:W-:Y:S01]  /*5a80*/  UMOV UR23, 0x40000040 ;  /* 0x4000004000177882 */ /* 0x000fe20000000000 */
[----:B------:R-:W-:Y:S01]  /*5a90*/  UMOV UR27, 0x40000040 ;  /* 0x40000040001b7882 */ /* 0x000fe20000000000 */
[----:B------:R-:W-:Y:S01]  /*5aa0*/  UMOV UR31, 0x40000040 ;  /* 0x40000040001f7882 */ /* 0x000fe20000000000 */
[----:B------:R-:W-:Y:S01]  /*5ab0*/  UMOV UR35, 0x40000040 ;  /* 0x4000004000237882 */ /* 0x000fe20000000000 */
[----:B------:R-:W-:Y:S01]  /*5ac0*/  UMOV UR39, 0x40000040 ;  /* 0x4000004000277882 */ /* 0x000fe20000000000 */
[----:B------:R-:W-:Y:S01]  /*5ad0*/  ULEA UR5, UR4, UR5, 0xb ;  /* 0x0000000504057291 */ /* 0x000fe2000f8e583f */
[----:B------:R-:W-:Y:S01]  /*5ae0*/  UMOV UR43, 0x40000040 ;  /* 0x40000040002b7882 */ /* 0x000fe20000000000 */
[----:B------:R-:W-:-:S02]  /*5af0*/  UMOV UR47, 0x40000040 ;  /* 0x40000040002f7882 */ /* 0x000fc40000000000 */
[----:B------:R-:W-:Y:S02]  /*5b00*/  UIADD3 UR10, UR5, 0x6, URZ ;  /* 0x00000006050a7890 */ /* 0x000fe4000fffe03f */
[----:B------:R-:W-:Y:S02]  /*5b10*/  UIADD3 UR14, UR5, 0x200, URZ ;  /* 0x00000200050e7890 */ /* 0x000fe4000fffe03f */
[----:B------:R-:W-:Y:S01]  /*5b20*/  UMOV UR58, UR5 ;  /* 0x00000005003a7c82 */ /* 0x000fe20008000000 */
[----:B------:R-:W-:Y:S01]  /*5b30*/  UIADD3 UR18, UR5, 0x202, URZ ;  /* 0x0000020205127890 */ /* 0x000fe2000fffe03f */
[----:B------:R-:W-:Y:S01]  /*5b40*/  HGMMA.64x64x16.F32 R152, gdesc[UR56], RZ, !UPT, gsb0 ;  /* 0x00e00000389879f0 */ /* 0x000fe2000c0008ff */
[----:B------:R-:W-:Y:S01]  /*5b50*/  R2UR UR56, R6 ;  /* 0x00000000063872ca */ /* 0x000fe200000e0000 */
[----:B------:R-:W-:Y:S01]  /*5b60*/  UIADD3 UR58, UR5, 0x2, URZ ;  /* 0x00000002053a7890 */ /* 0x000fe2000fffe03f */
[----:B------:R-:W-:Y:S01]  /*5b70*/  R2UR UR57, R7 ;  /* 0x00000000073972ca */ /* 0x000fe200000e0000 */
[----:B------:R-:W-:Y:S01]  /*5b80*/  UMOV UR59, 0x40000040 ;  /* 0x40000040003b7882 */ /* 0x000fe20000000000 */
[----:B------:R-:W-:-:S02]  /*5b90*/  UIADD3 UR22, UR5, 0x204, URZ ;  /* 0x0000020405167890 */ /* 0x000fc4000fffe03f */
[----:B------:R-:W-:Y:S02]  /*5ba0*/  UIADD3 UR26, UR5, 0x206, URZ ;  /* 0x00000206051a7890 */ /* 0x000fe4000fffe03f */
[----:B------:R-:W-:Y:S02]  /*5bb0*/  UIADD3 UR30, UR5, 0x400, URZ ;  /* 0x00000400051e7890 */ /* 0x000fe4000fffe03f */
[----:B------:R-:W-:Y:S02]  /*5bc0*/  UIADD3 UR34, UR5, 0x402, URZ ;  /* 0x0000040205227890 */ /* 0x000fe4000fffe03f */
[----:B------:R-:W-:Y:S02]  /*5bd0*/  UIADD3 UR38, UR5, 0x404, URZ ;  /* 0x0000040405267890 */ /* 0x000fe4000fffe03f */
[----:B------:R-:W-:Y:S02]  /*5be0*/  UIADD3 UR42, UR5, 0x406, URZ ;  /* 0x00000406052a7890 */ /* 0x000fe4000fffe03f */
[----:B------:R-:W-:-:S02]  /*5bf0*/  UIADD3 UR46, UR5, 0x600, URZ ;  /* 0x00000600052e7890 */ /* 0x000fc4000fffe03f */
        /* <DEDUP_REMOVED lines=14> */
[----:B------:R-:W-:Y:S02]  /*5ce0*/  WARPGROUP.DEPBAR.LE gsb0, 0x0 ;  /* 0x00008000000079c5 */ /* 0x000fe40000010000 */
[----:B------:R-:W-:-:S09]  /*5cf0*/  WARPGROUP.ARRIVE ;  /* 0x00000000000079c5 */ /* 0x000fd20000000000 */
[----:B------:R-:W-:Y:S01]  /*5d00*/  HGMMA.64x64x16.F32 R152, gdesc[UR56], R152, gsb0 ;  /* 0x00e00000389879f0 */ /* 0x000fe20008000898 */
[----:B------:R-:W-:Y:S01]  /*5d10*/  R2UR UR56, R10 ;  /* 0x000000000a3872ca */ /* 0x000fe200000e0000 */
[----:B------:R-:W-:Y:S01]  /*5d20*/  UIADD3 UR58, UR5, 0x606, URZ ;  /* 0x00000606053a7890 */ /* 0x000fe2000fffe03f */
        /* <DEDUP_REMOVED lines=44> */
[----:B------:R-:W-:Y:S05]  /*5ff0*/  @!P0 BRA `(.L_x_38) ;  /* 0x0000000000048947 */ /* 0x000fea0003800000 */
[----:B------:R-:W-:Y:S01]  /*6000*/  BPT.TRAP 0x1 ;  /* 0x000000040000795c */ /* 0x000fe20000300000 */
.L_x_38:
[C---:B-1----:R-:W-:Y:S01]  /*6010*/  IADD3 R14, R16.reuse, 0x1, RZ ;  /* 0x00000001100e7810 */ /* 0x042fe20007ffe0ff */
[----:B------:R-:W-:Y:S01]  /*6020*/  ULDC UR5, c[0x0][0x28c] ;  /* 0x0000a30000057ab9 */ /* 0x000fe20000000800 */
[----:B------:R-:W-:Y:S02]  /*6030*/  IADD3 R17, R16, 0x8, RZ ;  /* 0x0000000810117810 */ /* 0x000fe40007ffe0ff */
[----:B------:R-:W-:Y:S02]  /*6040*/  ISETP.GE.AND P6, PT, R14, UR5, PT ;  /* 0x000000050e007c0c */ /* 0x000fe4000bfc6270 */
[C---:B------:R-:W-:Y:S02]  /*6050*/  IADD3 R14, R16.reuse, 0x10, RZ ;  /* 0x00000010100e7810 */ /* 0x040fe40007ffe0ff */
[----:B------:R-:W-:Y:S02]  /*6060*/  ISETP.GE.AND P5, PT, R16, UR5, PT ;  /* 0x0000000510007c0c */ /* 0x000fe4000bfa6270 */
[----:B------:R-:W-:-:S02]  /*6070*/  ISETP.GE.AND P3, PT, R17, UR5, PT ;  /* 0x0000000511007c0c */ /* 0x000fc4000bf66270 */
[----:B------:R-:W-:Y:S02]  /*6080*/  ISETP.GE.AND P4, PT, R14, UR5, PT ;  /* 0x000000050e007c0c */ /* 0x000fe4000bf86270 */
[C---:B------:R-:W-:Y:S02]  /*6090*/  IADD3 R17, R16.reuse, 0x18, RZ ;  /* 0x0000001810117810 */ /* 0x040fe40007ffe0ff */
[----:B------:R-:W-:Y:S02]  /*60a0*/  IADD3 R14, R16, 0x11, RZ ;  /* 0x00000011100e7810 */ /* 0x000fe40007ffe0ff */
[----:B------:R-:W-:Y:S02]  /*60b0*/  FSEL R23, R154, -INF , !P5 ;  /* 0xff8000009a177808 */ /* 0x000fe40006800000 */
[----:B------:R-:W-:Y:S02]  /*60c0*/  FSEL R153, R153, -INF , !P6 ;  /* 0xff80000099997808 */ /* 0x000fe40007000000 */
[----:B------:R-:W-:-:S02]  /*60d0*/  FSEL R155, R155, -INF , !P6 ;  /* 0xff8000009b9b7808 */ /* 0x000fc40007000000 */
[----:B------:R-:W-:Y:S02]  /*60e0*/  FSEL R152, R152, -INF , !P5 ;  /* 0xff80000098987808 */ /* 0x000fe40006800000 */
[----:B------:R-:W-:Y:S02]  /*60f0*/  ISETP.GE.AND P6, PT, R17, UR5, PT ;  /* 0x0000000511007c0c */ /* 0x000fe4000bfc6270 */
[----:B------:R-:W-:Y:S02]  /*6100*/  ISETP.GE.AND P5, PT, R14, UR5, PT ;  /* 0x000000050e007c0c */ /* 0x000fe4000bfa6270 */
[C---:B------:R-:W-:Y:S02]  /*6110*/  IADD3 R17, R16.reuse, 0x19, RZ ;  /* 0x0000001910117810 */ /* 0x040fe40007ffe0ff */
[----:B------:R-:W-:Y:S02]  /*6120*/  IADD3 R21, R16, 0x9, RZ ;  /* 0x0000000910157810 */ /* 0x000fe40007ffe0ff */
[----:B------:R-:W-:-:S02]  /*6130*/  FMNMX R14, R23, R18, !PT ;  /* 0x00000012170e7209 */ /* 0x000fc40007800000 */
[----:B------:R-:W-:Y:S02]  /*6140*/  FSEL R156, R156, -INF , !P3 ;  /* 0xff8000009c9c7808 */ /* 0x000fe40005800000 */
[----:B------:R-:W-:Y:S02]  /*6150*/  FSEL R158, R158, -INF , !P3 ;  /* 0xff8000009e9e7808 */ /* 0x000fe40005800000 */
[----:B------:R-:W-:Y:S02]  /*6160*/  ISETP.GE.AND P3, PT, R17, UR5, PT ;  /* 0x0000000511007c0c */ /* 0x000fe4000bf66270 */
[----:B------:R-:W-:Y:S02]  /*6170*/  ISETP.GE.AND P2, PT, R21, UR5, PT ;  /* 0x0000000515007c0c */ /* 0x000fe4000bf46270 */
[----:B------:R-:W-:Y:S02]  /*6180*/  FMNMX R17, R155, R14, !PT ;  /* 0x0000000e9b117209 */ /* 0x000fe40007800000 */
[----:B------:R-:W-:-:S02]  /*6190*/  FSEL R159, R159, -INF , !P2 ;  /* 0xff8000009f9f7808 */ /* 0x000fc40005000000 */
[----:B------:R-:W-:Y:S02]  /*61a0*/  FMNMX R14, R158, R17, !PT ;  /* 0x000000119e0e7209 */ /* 0x000fe40007800000 */
[----:B------:R-:W-:Y:S02]  /*61b0*/  FSEL R162, R162, -INF , !P4 ;  /* 0xff800000a2a27808 */ /* 0x000fe40006000000 */
[----:B------:R-:W-:Y:S02]  /*61c0*/  FMNMX R17, R159, R14, !PT ;  /* 0x0000000e9f117209 */ /* 0x000fe40007800000 */
[----:B------:R-:W-:Y:S02]  /*61d0*/  FSEL R163, R163, -INF , !P5 ;  /* 0xff800000a3a37808 */ /* 0x000fe40006800000 */
[----:B------:R-:W-:Y:S02]  /*61e0*/  FMNMX R14, R162, R17, !PT ;  /* 0x00000011a20e7209 */ /* 0x000fe40007800000 */
[----:B------:R-:W-:-:S02]  /*61f0*/  IADD3 R21, R16, 0x20, RZ ;  /* 0x0000002010157810 */ /* 0x000fc40007ffe0ff */
[----:B------:R-:W-:Y:S02]  /*6200*/  FSEL R157, R157, -INF , !P2 ;  /* 0xff8000009d9d7808 */ /* 0x000fe40005000000 */
[----:B------:R-:W-:Y:S02]  /*6210*/  FSEL R166, R166, -INF , !P6 ;  /* 0xff800000a6a67808 */ /* 0x000fe40007000000 */
[----:B------:R-:W-:Y:S02]  /*6220*/  FMNMX R17, R163, R14, !PT ;  /* 0x0000000ea3117209 */ /* 0x000fe40007800000 */
[----:B------:R-:W-:Y:S02]  /*6230*/  ISETP.GE.AND P2, PT, R21, UR5, PT ;  /* 0x0000000515007c0c */ /* 0x000fe4000bf46270 */
[----:B------:R-:W-:Y:S02]  /*6240*/  IADD3 R21, R16, 0x21, RZ ;  /* 0x0000002110157810 */ /* 0x000fe40007ffe0ff */
[----:B------:R-:W-:-:S02]  /*6250*/  FSEL R167, R167, -INF , !P3 ;  /* 0xff800000a7a77808 */ /* 0x000fc40005800000 */
[----:B------:R-:W-:Y:S02]  /*6260*/  FMNMX R14, R166, R17, !PT ;  /* 0x00000011a60e7209 */ /* 0x000fe40007800000 */
[----:B------:R-:W-:Y:S02]  /*6270*/  FSEL R161, R161, -INF , !P5 ;  /* 0xff800000a1a17808 */ /* 0x000fe40006800000 */
[----:B------:R-:W-:Y:S02]  /*6280*/  ISETP.GE.AND P5, PT, R21, UR5, PT ;  /* 0x0000000515007c0c */ /* 0x000fe4000bfa6270 */
[C---:B------:R-:W-:Y:S02]  /*6290*/  IADD3 R21, R16.reuse, 0x29, RZ ;  /* 0x0000002910157810 */ /* 0x040fe40007ffe0ff */
[----:B------:R-:W-:Y:S02]  /*62a0*/  IADD3 R154, R16, 0x28, RZ ;  /* 0x00000028109a7810 */ /* 0x000fe40007ffe0ff */
[----:B------:R-:W-:-:S02]  /*62b0*/  FSEL R170, R170, -INF , !P2 ;  /* 0xff800000aaaa7808 */ /* 0x000fc40005000000 */
[----:B------:R-:W-:Y:S02]  /*62c0*/  FMNMX R17, R167, R14, !PT ;  /* 0x0000000ea7117209 */ /* 0x000fe40007800000 */
[----:B------:R-:W-:Y:S02]  /*62d0*/  FSEL R164, R164, -INF , !P6 ;  /* 0xff800000a4a47808 */ /* 0x000fe40007000000 */
[----:B------:R-:W-:Y:S02]  /*62e0*/  FSEL R160, R160, -INF , !P4 ;  /* 0xff800000a0a07808 */ /* 0x000fe40006000000 */
[----:B------:R-:W-:Y:S02]  /*62f0*/  ISETP.GE.AND P6, PT, R21, UR5, PT ;  /* 0x0000000515007c0c */ /* 0x000fe4000bfc6270 */
[----:B------:R-:W-:Y:S02]  /*6300*/  ISETP.GE.AND P4, PT, R154, UR5, PT ;  /* 0x000000059a007c0c */ /* 0x000fe4000bf86270 */
[----:B------:R-:W-:-:S02]  /*6310*/  IADD3 R21, R16, 0x30, RZ ;  /* 0x0000003010157810 */ /* 0x000fc40007ffe0ff */
[----:B------:R-:W-:Y:S02]  /*6320*/  FSEL R171, R171, -INF , !P5 ;  /* 0xff800000abab7808 */ /* 0x000fe40006800000 */
[----:B------:R-:W-:Y:S02]  /*6330*/  FMNMX R14, R170, R17, !PT ;  /* 0x00000011aa0e7209 */ /* 0x000fe40007800000 */
[----:B------:R-:W-:Y:S02]  /*6340*/  FSEL R165, R165, -INF , !P3 ;  /* 0xff800000a5a57808 */ /* 0x000fe40005800000 */
[----:B------:R-:W-:Y:S02]  /*6350*/  ISETP.GE.AND P3, PT, R21, UR5, PT ;  /* 0x0000000515007c0c */ /* 0x000fe4000bf66270 */
[----:B------:R-:W-:Y:S02]  /*6360*/  FSEL R174, R174, -INF , !P4 ;  /* 0xff800000aeae7808 */ /* 0x000fe40006000000 */
[----:B------:R-:W-:-:S02]  /*6370*/  FMNMX R17, R171, R14, !PT ;  /* 0x0000000eab117209 */ /* 0x000fc40007800000 */
[----:B------:R-:W-:Y:S02]  /*6380*/  IADD3 R21, R16, 0x31, RZ ;  /* 0x0000003110157810 */ /* 0x000fe40007ffe0ff */
[----:B------:R-:W-:Y:S02]  /*6390*/  FSEL R168, R168, -INF , !P2 ;  /* 0xff800000a8a87808 */ /* 0x000fe40005000000 */
[----:B------:R-:W-:Y:S02]  /*63a0*/  FSEL R175, R175, -INF , !P6 ;  /* 0xff800000afaf7808 */ /* 0x000fe40007000000 */
[----:B------:R-:W-:Y:S02]  /*63b0*/  FMNMX R14, R174, R17, !PT ;  /* 0x00000011ae0e7209 */ /* 0x000fe40007800000 */
[----:B------:R-:W-:Y:S02]  /*63c0*/  ISETP.GE.AND P2, PT, R21, UR5, PT ;  /* 0x0000000515007c0c */ /* 0x000fe4000bf46270 */
[----:B------:R-:W-:-:S02]  /*63d0*/  IADD3 R21, R16, 0x38, RZ ;  /* 0x0000003810157810 */ /* 0x000fc40007ffe0ff */
[----:B------:R-:W-:Y:S02]  /*63e0*/  FSEL R17, R178, -INF , !P3 ;  /* 0xff800000b2117808 */ /* 0x000fe40005800000 */
[----:B------:R-:W-:Y:S02]  /*63f0*/  FMNMX R14, R175, R14, !PT ;  /* 0x0000000eaf0e7209 */ /* 0x000fe40007800000 */
[----:B------:R-:W-:Y:S02]  /*6400*/  FSEL R169, R169, -INF , !P5 ;  /* 0xff800000a9a97808 */ /* 0x000fe40006800000 */
[----:B------:R-:W-:Y:S02]  /*6410*/  ISETP.GE.AND P5, PT, R21, UR5, PT ;  /* 0x0000000515007c0c */ /* 0x000fe4000bfa6270 */
[----:B------:R-:W-:Y:S02]  /*6420*/  IADD3 R21, R16, 0x39, RZ ;  /* 0x0000003910157810 */ /* 0x000fe40007ffe0ff */
[----:B------:R-:W-:-:S02]  /*6430*/  FSEL R185, R179, -INF , !P2 ;  /* 0xff800000b3b97808 */ /* 0x000fc40005000000 */
[----:B------:R-:W-:Y:S02]  /*6440*/  FMNMX R14, R17, R14, !PT ;  /* 0x0000000e110e7209 */ /* 0x000fe40007800000 */
[----:B------:R-:W-:Y:S02]  /*6450*/  FSEL R172, R172, -INF , !P4 ;  /* 0xff800000acac7808 */ /* 0x000fe40006000000 */
[----:B------:R-:W-:Y:S01]  /*6460*/  ISETP.GE.AND P4, PT, R21, UR5, PT ;  /* 0x0000000515007c0c */ /* 0x000fe2000bf86270 */
[----:B------:R-:W-:Y:S01]  /*6470*/  ULEA UR5, UR4, UR61, 0x3 ;  /* 0x0000003d04057291 */ /* 0x000fe2000f8e183f */
[----:B------:R-:W-:Y:S02]  /*6480*/  FSEL R182, R182, -INF , !P5 ;  /* 0xff800000b6b67808 */ /* 0x000fe40006800000 */
[----:B------:R-:W-:Y:S02]  /*6490*/  FMNMX R21, R185, R14, !PT ;  /* 0x0000000eb9157209 */ /* 0x000fe40007800000 */
[----:B------:R-:W-:-:S02]  /*64a0*/  FSEL R183, R183, -INF , !P4 ;  /* 0xff800000b7b77808 */ /* 0x000fc40006000000 */
[----:B------:R-:W-:Y:S02]  /*64b0*/  FMNMX R14, R182, R21, !PT ;  /* 0x00000015b60e7209 */ /* 0x000fe40007800000 */
[----:B------:R-:W-:Y:S02]  /*64c0*/  P2R R20, PR, RZ, 0x2 ;  /* 0x00000002ff147803 */ /* 0x000fe40000000000 */
[----:B------:R-:W-:Y:S02]  /*64d0*/  FMNMX R154, R183, R14, !PT ;  /* 0x0000000eb79a7209 */ /* 0x000fe40007800000 */
[----:B------:R-:W-:Y:S02]  /*64e0*/  FSEL R177, R177, -INF , !P2 ;  /* 0xff800000b1b17808 */ /* 0x000fe40005000000 */
[----:B------:R-:W-:Y:S01]  /*64f0*/  FSEL R180, R180, -INF , !P5 ;  /* 0xff800000b4b47808 */ /* 0x000fe20006800000 */
[----:B------:R-:W1:Y:S01]  /*6500*/  SHFL.BFLY PT, R21, R154, 0x1, 0x1f ;  /* 0x0c201f009a157f89 */ /* 0x000e6200000e0000 */
[----:B------:R-:W-:-:S02]  /*6510*/  FSEL R181, R181, -INF , !P4 ;  /* 0xff800000b5b57808 */ /* 0x000fc40006000000 */
[----:B-1----:R-:W-:-:S05]  /*6520*/  FMNMX R178, R154, R21, !PT ;  /* 0x000000159ab27209 */ /* 0x002fca0007800000 */
[----:B------:R-:W1:Y:S02]  /*6530*/  SHFL.BFLY PT, R21, R178, 0x2, 0x1f ;  /* 0x0c401f00b2157f89 */ /* 0x000e6400000e0000 */
[----:B-1----:R-:W-:Y:S02]  /*6540*/  FMNMX R14, R178, R21, !PT ;  /* 0x00000015b20e7209 */ /* 0x002fe40007800000 */
[----:B------:R-:W-:Y:S02]  /*6550*/  FSEL R178, R173, -INF , !P6 ;  /* 0xff800000adb27808 */ /* 0x000fe40007000000 */
[----:B------:R-:W-:-:S04]  /*6560*/  FSETP.NEU.AND P1, PT, R14, -INF , PT ;  /* 0xff8000000e00780b */ /* 0x000fc80003f2d000 */
[----:B------:R-:W-:Y:S02]  /*6570*/  FSEL R21, R14, RZ, P1 ;  /* 0x000000ff0e157208 */ /* 0x000fe40000800000 */
[----:B------:R-:W-:Y:S02]  /*6580*/  ISETP.NE.AND P1, PT, R20, RZ, PT ;  /* 0x000000ff1400720c */ /* 0x000fe40003f25270 */
[----:B------:R-:W-:Y:S01]  /*6590*/  FMNMX R20, R152, R19, !PT ;  /* 0x0000001398147209 */ /* 0x000fe20007800000 */
[C---:B------:R-:W-:Y:S01]  /*65a0*/  FMUL R186, R21.reuse, UR6 ;  /* 0x0000000615ba7c20 */ /* 0x040fe20008400000 */
[----:B------:R-:W-:Y:S02]  /*65b0*/  FADD R21, -R21, R18 ;  /* 0x0000001215157221 */ /* 0x000fe40000000100 */
[----:B------:R-:W-:Y:S01]  /*65c0*/  FMNMX R179, R153, R20, !PT ;  /* 0x0000001499b37209 */ /* 0x000fe20007800000 */
[--C-:B------:R-:W-:Y:S01]  /*65d0*/  FFMA R187, R23, UR6, -R186.reuse ;  /* 0x0000000617bb7c23 */ /* 0x100fe200080008ba */
[--C-:B------:R-:W-:Y:S01]  /*65e0*/  FFMA R155, R155, UR6, -R186.reuse ;  /* 0x000000069b9b7c23 */ /* 0x100fe200080008ba */
[--C-:B------:R-:W-:Y:S01]  /*65f0*/  FFMA R173, R158, UR6, -R186.reuse ;  /* 0x000000069ead7c23 */ /* 0x100fe200080008ba */
[----:B------:R-:W-:Y:S01]  /*6600*/  FMNMX R20, R156, R179, !PT ;  /* 0x000000b39c147209 */ /* 0x000fe20007800000 */
[--C-:B------:R-:W-:Y:S01]  /*6610*/  FFMA R162, R162, UR6, -R186.reuse ;  /* 0x00000006a2a27c23 */ /* 0x100fe200080008ba */
[----:B------:R-:W-:Y:S01]  /*6620*/  FSETP.GEU.AND P6, PT, R187, -126, PT ;  /* 0xc2fc0000bb00780b */ /* 0x000fe20003fce000 */
[----:B------:R-:W-:Y:S01]  /*6630*/  FFMA R185, R185, UR6, -R186 ;  /* 0x00000006b9b97c23 */ /* 0x000fe200080008ba */
[----:B------:R-:W-:-:S02]  /*6640*/  FMNMX R179, R157, R20, !PT ;  /* 0x000000149db37209 */ /* 0x000fc40007800000 */
[----:B------:R-:W-:Y:S02]  /*6650*/  FSETP.GEU.AND P2, PT, R173, -126, PT ;  /* 0xc2fc0000ad00780b */ /* 0x000fe40003f4e000 */
[----:B------:R-:W-:Y:S02]  /*6660*/  FMNMX R20, R160, R179, !PT ;  /* 0x000000b3a0147209 */ /* 0x000fe40007800000 */
[----:B------:R-:W-:Y:S02]  /*6670*/  FSETP.GEU.AND P4, PT, R162, -126, PT ;  /* 0xc2fc0000a200780b */ /* 0x000fe40003f8e000 */
[----:B------:R-:W-:-:S03]  /*6680*/  FMNMX R179, R161, R20, !PT ;  /* 0x00000014a1b37209 */ /* 0x000fc60007800000 */
[----:B------:R-:W-:Y:S01]  /*6690*/  @!P6 FMUL R187, R187, 0.5 ;  /* 0x3f000000bbbbe820 */ /* 0x000fe20000400000 */
[----:B------:R-:W-:-:S03]  /*66a0*/  FMNMX R20, R164, R179, !PT ;  /* 0x000000b3a4147209 */ /* 0x000fc60007800000 */
[----:B------:R-:W-:Y:S01]  /*66b0*/  @!P2 FMUL R173, R173, 0.5 ;  /* 0x3f000000adada820 */ /* 0x000fe20000400000 */
[----:B------:R-:W-:-:S03]  /*66c0*/  FMNMX R179, R165, R20, !PT ;  /* 0x00000014a5b37209 */ /* 0x000fc60007800000 */
[----:B------:R-:W-:Y:S01]  /*66d0*/  @!P4 FMUL R162, R162, 0.5 ;  /* 0x3f000000a2a2c820 */ /* 0x000fe20000400000 */
[----:B------:R-:W-:Y:S02]  /*66e0*/  FMNMX R20, R168, R179, !PT ;  /* 0x000000b3a8147209 */ /* 0x000fe40007800000 */
[----:B------:R-:W-:Y:S01]  /*66f0*/  FSEL R179, R176, -INF , !P3 ;  /* 0xff800000b0b37808 */ /* 0x000fe20005800000 */
[----:B------:R-:W-:Y:S01]  /*6700*/  FFMA R176, R159, UR6, -R186 ;  /* 0x000000069fb07c23 */ /* 0x000fe200080008ba */
[----:B------:R-:W-:Y:S01]  /*6710*/  FMNMX R23, R169, R20, !PT ;  /* 0x00000014a9177209 */ /* 0x000fe20007800000 */
[----:B------:R-:W1:Y:S01]  /*6720*/  MUFU.EX2 R162, R162 ;  /* 0x000000a200a27308 */ /* 0x000e620000000800 */
[----:B------:R-:W-:Y:S02]  /*6730*/  FSETP.GEU.AND P3, PT, R155, -126, PT ;  /* 0xc2fc00009b00780b */ /* 0x000fe40003f6e000 */
[----:B------:R-:W-:Y:S02]  /*6740*/  FMNMX R23, R172, R23, !PT ;  /* 0x00000017ac177209 */ /* 0x000fe40007800000 */
[----:B------:R-:W-:-:S02]  /*6750*/  FSETP.GEU.AND P5, PT, R176, -126, PT ;  /* 0xc2fc0000b000780b */ /* 0x000fc40003fae000 */
[----:B------:R-:W-:-:S04]  /*6760*/  FMNMX R20, R178, R23, !PT ;  /* 0x00000017b2147209 */ /* 0x000fc80007800000 */
[----:B------:R-:W-:Y:S02]  /*6770*/  FMNMX R154, R179, R20, !PT ;  /* 0x00000014b39a7209 */ /* 0x000fe40007800000 */
[----:B------:R2:W3:Y:S01]  /*6780*/  MUFU.EX2 R20, R187 ;  /* 0x000000bb00147308 */ /* 0x0004e20000000800 */
[----:B------:R-:W-:Y:S01]  /*6790*/  @!P3 FMUL R155, R155, 0.5 ;  /* 0x3f0000009b9bb820 */ /* 0x000fe20000400000 */
[----:B------:R-:W-:Y:S01]  /*67a0*/  FMNMX R23, R177, R154, !PT ;  /* 0x0000009ab1177209 */ /* 0x000fe20007800000 */
[----:B-1----:R-:W-:Y:S02]  /*67b0*/  @!P4 FMUL R162, R162, R162 ;  /* 0x000000a2a2a2c220 */ /* 0x002fe40000400000 */
[----:B------:R-:W-:Y:S01]  /*67c0*/  @!P5 FMUL R176, R176, 0.5 ;  /* 0x3f000000b0b0d820 */ /* 0x000fe20000400000 */
[----:B------:R-:W-:Y:S02]  /*67d0*/  FMNMX R154, R180, R23, !PT ;  /* 0x00000017b49a7209 */ /* 0x000fe40007800000 */
[----:B------:R-:W1:Y:S01]  /*67e0*/  MUFU.EX2 R23, R155 ;  /* 0x0000009b00177308 */ /* 0x000e620000000800 */
[--C-:B--2---:R-:W-:Y:S01]  /*67f0*/  FFMA R187, R163, UR6, -R186.reuse ;  /* 0x00000006a3bb7c23 */ /* 0x104fe200080008ba */
[----:B------:R-:W-:Y:S01]  /*6800*/  FMNMX R158, R181, R154, !PT ;  /* 0x0000009ab59e7209 */ /* 0x000fe20007800000 */
[--C-:B------:R-:W-:Y:S01]  /*6810*/  FFMA R163, R166, UR6, -R186.reuse ;  /* 0x00000006a6a37c23 */ /* 0x100fe200080008ba */
[--C-:B------:R-:W-:Y:S01]  /*6820*/  FFMA R166, R167, UR6, -R186.reuse ;  /* 0x00000006a7a67c23 */ /* 0x100fe200080008ba */
[----:B------:R-:W-:-:S02]  /*6830*/  FFMA R167, R170, UR6, -R186 ;  /* 0x00000006aaa77c23 */ /* 0x000fc400080008ba */
[----:B------:R-:W2:Y:S01]  /*6840*/  SHFL.BFLY PT, R159, R158, 0x1, 0x1f ;  /* 0x0c201f009e9f7f89 */ /* 0x000ea200000e0000 */
[----:B------:R4:W5:Y:S01]  /*6850*/  MUFU.EX2 R155, R176 ;  /* 0x000000b0009b7308 */ /* 0x0009620000000800 */
[----:B---3--:R-:W-:Y:S01]  /*6860*/  @!P6 FMUL R20, R20, R20 ;  /* 0x000000141414e220 */ /* 0x008fe20000400000 */
[----:B------:R-:W-:-:S06]  /*6870*/  FSETP.GEU.AND P6, PT, R187, -126, PT ;  /* 0xc2fc0000bb00780b */ /* 0x000fcc0003fce000 */
[----:B------:R-:W3:Y:S01]  /*6880*/  MUFU.EX2 R154, R173 ;  /* 0x000000ad009a7308 */ /* 0x000ee20000000800 */
[----:B-1----:R-:W-:Y:S01]  /*6890*/  @!P3 FMUL R23, R23, R23 ;  /* 0x000000171717b220 */ /* 0x002fe20000400000 */
[----:B------:R-:W-:Y:S01]  /*68a0*/  FSETP.GEU.AND P3, PT, R163, -126, PT ;  /* 0xc2fc0000a300780b */ /* 0x000fe20003f6e000 */
[----:B----4-:R-:W-:-:S04]  /*68b0*/  FFMA R176, R171, UR6, -R186 ;  /* 0x00000006abb07c23 */ /* 0x010fc800080008ba */
[----:B------:R-:W-:Y:S01]  /*68c0*/  @!P6 FMUL R187, R187, 0.5 ;  /* 0x3f000000bbbbe820 */ /* 0x000fe20000400000 */
[----:B------:R-:W-:Y:S01]  /*68d0*/  FSETP.GEU.AND P4, PT, R176, -126, PT ;  /* 0xc2fc0000b000780b */ /* 0x000fe20003f8e000 */
[----:B-----5:R-:W-:Y:S01]  /*68e0*/  @!P5 FMUL R155, R155, R155 ;  /* 0x0000009b9b9bd220 */ /* 0x020fe20000400000 */
[----:B------:R-:W-:Y:S01]  /*68f0*/  FSETP.GEU.AND P5, PT, R167, -126, PT ;  /* 0xc2fc0000a700780b */ /* 0x000fe20003fae000 */
[----:B------:R1:W4:Y:S04]  /*6900*/  MUFU.EX2 R173, R187 ;  /* 0x000000bb00ad7308 */ /* 0x0003280000000800 */
[----:B------:R-:W-:Y:S01]  /*6910*/  @!P3 FMUL R163, R163, 0.5 ;  /* 0x3f000000a3a3b820 */ /* 0x000fe20000400000 */
[----:B--2---:R-:W-:Y:S01]  /*6920*/  FMNMX R170, R158, R159, !PT ;  /* 0x0000009f9eaa7209 */ /* 0x004fe20007800000 */
[----:B---3--:R-:W-:Y:S01]  /*6930*/  @!P2 FMUL R154, R154, R154 ;  /* 0x0000009a9a9aa220 */ /* 0x008fe20000400000 */
[----:B------:R-:W-:Y:S01]  /*6940*/  FSETP.GEU.AND P2, PT, R166, -126, PT ;  /* 0xc2fc0000a600780b */ /* 0x000fe20003f4e000 */
[--C-:B------:R-:W-:Y:S01]  /*6950*/  FFMA R159, R174, UR6, -R186.reuse ;  /* 0x00000006ae9f7c23 */ /* 0x100fe200080008ba */
[--C-:B------:R-:W-:Y:S01]  /*6960*/  FFMA R174, R175, UR6, -R186.reuse ;  /* 0x00000006afae7c23 */ /* 0x100fe200080008ba */
[----:B------:R-:W2:Y:S01]  /*6970*/  MUFU.EX2 R163, R163 ;  /* 0x000000a300a37308 */ /* 0x000ea20000000800 */
[----:B------:R-:W3:Y:S01]  /*6980*/  SHFL.BFLY PT, R171, R170, 0x2, 0x1f ;  /* 0x0c401f00aaab7f89 */ /* 0x000ee200000e0000 */
[----:B------:R-:W-:Y:S01]  /*6990*/  @!P5 FMUL R167, R167, 0.5 ;  /* 0x3f000000a7a7d820 */ /* 0x000fe20000400000 */
[----:B------:R-:W-:Y:S01]  /*69a0*/  @!P4 FMUL R176, R176, 0.5 ;  /* 0x3f000000b0b0c820 */ /* 0x000fe20000400000 */
[--C-:B------:R-:W-:Y:S01]  /*69b0*/  FFMA R175, R17, UR6, -R186.reuse ;  /* 0x0000000611af7c23 */ /* 0x100fe200080008ba */
[----:B-1----:R-:W-:Y:S01]  /*69c0*/  FFMA R187, R183, UR6, -R186 ;  /* 0x00000006b7bb7c23 */ /* 0x002fe200080008ba */
[----:B----4-:R-:W-:Y:S01]  /*69d0*/  @!P6 FMUL R173, R173, R173 ;  /* 0x000000adadade220 */ /* 0x010fe20000400000 */
[----:B------:R-:W-:Y:S01]  /*69e0*/  FSETP.GEU.AND P6, PT, R159, -126, PT ;  /* 0xc2fc00009f00780b */ /* 0x000fe20003fce000 */
[----:B------:R-:W1:Y:S02]  /*69f0*/  MUFU.EX2 R167, R167 ;  /* 0x000000a700a77308 */ /* 0x000e640000000800 */
[----:B------:R-:W-:Y:S01]  /*6a00*/  @!P2 FMUL R166, R166, 0.5 ;  /* 0x3f000000a6a6a820 */ /* 0x000fe20000400000 */
[----:B--2---:R-:W-:-:S05]  /*6a10*/  @!P3 FMUL R163, R163, R163 ;  /* 0x000000a3a3a3b220 */ /* 0x004fca0000400000 */
[----:B------:R-:W2:Y:S01]  /*6a20*/  MUFU.EX2 R158, R166 ;  /* 0x000000a6009e7308 */ /* 0x000ea20000000800 */
[----:B------:R-:W-:-:S03]  /*6a30*/  FSETP.GEU.AND P3, PT, R174, -126, PT ;  /* 0xc2fc0000ae00780b */ /* 0x000fc60003f6e000 */
[----:B------:R-:W-:Y:S01]  /*6a40*/  @!P6 FMUL R159, R159, 0.5 ;  /* 0x3f0000009f9fe820 */ /* 0x000fe20000400000 */
[----:B---3--:R-:W-:-:S03]  /*6a50*/  FMNMX R17, R170, R171, !PT ;  /* 0x000000abaa117209 */ /* 0x008fc60007800000 */
[----:B------:R-:W3:Y:S01]  /*6a60*/  MUFU.EX2 R166, R176 ;  /* 0x000000b000a67308 */ /* 0x000ee20000000800 */
[----:B-1----:R-:W-:Y:S01]  /*6a70*/  @!P5 FMUL R167, R167, R167 ;  /* 0x000000a7a7a7d220 */ /* 0x002fe20000400000 */
[----:B------:R-:W-:Y:S01]  /*6a80*/  FSETP.GEU.AND P5, PT, R185, -126, PT ;  /* 0xc2fc0000b900780b */ /* 0x000fe20003fae000 */
[----:B------:R-:W-:-:S03]  /*6a90*/  FFMA R170, R182, UR6, -R186 ;  /* 0x00000006b6aa7c23 */ /* 0x000fc600080008ba */
[----:B------:R-:W-:Y:S02]  /*6aa0*/  @!P3 FMUL R174, R174, 0.5 ;  /* 0x3f000000aeaeb820 */ /* 0x000fe40000400000 */
[----:B------:R-:W1:Y:S01]  /*6ab0*/  MUFU.EX2 R159, R159 ;  /* 0x0000009f009f7308 */ /* 0x000e620000000800 */
[----:B--2---:R-:W-:Y:S01]  /*6ac0*/  @!P2 FMUL R158, R158, R158 ;  /* 0x0000009e9e9ea220 */ /* 0x004fe20000400000 */
[----:B------:R-:W-:-:S05]  /*6ad0*/  FSETP.GEU.AND P2, PT, R175, -126, PT ;  /* 0xc2fc0000af00780b */ /* 0x000fca0003f4e000 */
[----:B------:R-:W-:Y:S01]  /*6ae0*/  @!P5 FMUL R185, R185, 0.5 ;  /* 0x3f000000b9b9d820 */ /* 0x000fe20000400000 */
[----:B------:R-:W2:Y:S01]  /*6af0*/  MUFU.EX2 R174, R174 ;  /* 0x000000ae00ae7308 */ /* 0x000ea20000000800 */
[----:B---3--:R-:W-:Y:S01]  /*6b00*/  @!P4 FMUL R166, R166, R166 ;  /* 0x000000a6a6a6c220 */ /* 0x008fe20000400000 */
[----:B------:R-:W-:-:S04]  /*6b10*/  FSETP.NEU.AND P4, PT, R17, -INF , PT ;  /* 0xff8000001100780b */ /* 0x000fc80003f8d000 */
[----:B------:R-:W-:Y:S01]  /*6b20*/  FSEL R182, R17, RZ, P4 ;  /* 0x000000ff11b67208 */ /* 0x000fe20002000000 */
[----:B------:R-:W-:Y:S01]  /*6b30*/  @!P2 FMUL R175, R175, 0.5 ;  /* 0x3f000000afafa820 */ /* 0x000fe20000400000 */
[----:B------:R-:W-:Y:S01]  /*6b40*/  FSETP.GEU.AND P4, PT, R170, -126, PT ;  /* 0xc2fc0000aa00780b */ /* 0x000fe20003f8e000 */
[----:B------:R-:W3:Y:S01]  /*6b50*/  MUFU.EX2 R176, R185 ;  /* 0x000000b900b07308 */ /* 0x000ee20000000800 */
[----:B-1----:R-:W-:Y:S01]  /*6b60*/  @!P6 FMUL R159, R159, R159 ;  /* 0x0000009f9f9fe220 */ /* 0x002fe20000400000 */
[C---:B------:R-:W-:Y:S01]  /*6b70*/  FMUL R186, R182.reuse, UR6 ;  /* 0x00000006b6ba7c20 */ /* 0x040fe20008400000 */
[----:B------:R-:W-:Y:S01]  /*6b80*/  FSETP.GEU.AND P6, PT, R187, -126, PT ;  /* 0xc2fc0000bb00780b */ /* 0x000fe20003fce000 */
[----:B------:R-:W-:Y:S01]  /*6b90*/  FADD R182, -R182, R19 ;  /* 0x00000013b6b67221 */ /* 0x000fe20000000100 */
[----:B------:R-:W-:Y:S01]  /*6ba0*/  FADD R19, R20, R167 ;  /* 0x000000a714137221 */ /* 0x000fe20000000000 */
[--C-:B------:R-:W-:Y:S01]  /*6bb0*/  FFMA R152, R152, UR6, -R186.reuse ;  /* 0x0000000698987c23 */ /* 0x100fe200080008ba */
[--C-:B------:R-:W-:Y:S01]  /*6bc0*/  FFMA R156, R156, UR6, -R186.reuse ;  /* 0x000000069c9c7c23 */ /* 0x100fe200080008ba */
[----:B--2---:R-:W-:Y:S01]  /*6bd0*/  @!P3 FMUL R174, R174, R174 ;  /* 0x000000aeaeaeb220 */ /* 0x004fe20000400000 */
[----:B------:R-:W1:Y:S01]  /*6be0*/  MUFU.EX2 R171, R175 ;  /* 0x000000af00ab7308 */ /* 0x000e620000000800 */
[--C-:B------:R-:W-:Y:S01]  /*6bf0*/  FFMA R153, R153, UR6, -R186.reuse ;  /* 0x0000000699997c23 */ /* 0x100fe200080008ba */
[----:B------:R-:W-:Y:S01]  /*6c00*/  FSETP.GEU.AND P3, PT, R152, -126, PT ;  /* 0xc2fc00009800780b */ /* 0x000fe20003f6e000 */
[----:B------:R-:W-:Y:S01]  /*6c10*/  @!P4 FMUL R170, R170, 0.5 ;  /* 0x3f000000aaaac820 */ /* 0x000fe20000400000 */
[--C-:B------:R-:W-:Y:S01]  /*6c20*/  FFMA R183, R157, UR6, -R186.reuse ;  /* 0x000000069db77c23 */ /* 0x100fe200080008ba */
[--C-:B------:R-:W-:Y:S01]  /*6c30*/  FFMA R160, R160, UR6, -R186.reuse ;  /* 0x00000006a0a07c23 */ /* 0x100fe200080008ba */
[--C-:B------:R-:W-:Y:S01]  /*6c40*/  FFMA R161, R161, UR6, -R186.reuse ;  /* 0x00000006a1a17c23 */ /* 0x100fe200080008ba */
[----:B------:R-:W-:Y:S01]  /*6c50*/  @!P6 FMUL R187, R187, 0.5 ;  /* 0x3f000000bbbbe820 */ /* 0x000fe20000400000 */
[----:B---3--:R-:W-:Y:S01]  /*6c60*/  @!P5 FMUL R176, R176, R176 ;  /* 0x000000b0b0b0d220 */ /* 0x008fe20000400000 */
[----:B------:R-:W2:Y:S01]  /*6c70*/  MUFU.EX2 R170, R170 ;  /* 0x000000aa00aa7308 */ /* 0x000ea20000000800 */
[----:B------:R-:W-:Y:S01]  /*6c80*/  FSETP.GEU.AND P5, PT, R156, -126, PT ;  /* 0xc2fc00009c00780b */ /* 0x000fe20003fae000 */
[--C-:B------:R-:W-:Y:S01]  /*6c90*/  FFMA R164, R164, UR6, -R186.reuse ;  /* 0x00000006a4a47c23 */ /* 0x100fe200080008ba */
[--C-:B------:R-:W-:Y:S01]  /*6ca0*/  FFMA R185, R168, UR6, -R186.reuse ;  /* 0x00000006a8b97c23 */ /* 0x100fe200080008ba */
[--C-:B------:R-:W-:Y:S01]  /*6cb0*/  FFMA R168, R169, UR6, -R186.reuse ;  /* 0x00000006a9a87c23 */ /* 0x100fe200080008ba */
[--C-:B------:R-:W-:Y:S01]  /*6cc0*/  FFMA R180, R180, UR6, -R186.reuse ;  /* 0x00000006b4b47c23 */ /* 0x100fe200080008ba */
[----:B------:R-:W-:Y:S01]  /*6cd0*/  @!P3 FMUL R152, R152, 0.5 ;  /* 0x3f0000009898b820 */ /* 0x000fe20000400000 */
[----:B------:R-:W-:Y:S01]  /*6ce0*/  FFMA R181, R181, UR6, -R186 ;  /* 0x00000006b5b57c23 */ /* 0x000fe200080008ba */
[----:B------:R-:W3:Y:S01]  /*6cf0*/  MUFU.EX2 R175, R187 ;  /* 0x000000bb00af7308 */ /* 0x000ee20000000800 */
[----:B-1----:R-:W-:Y:S01]  /*6d00*/  @!P2 FMUL R171, R171, R171 ;  /* 0x000000abababa220 */ /* 0x002fe20000400000 */
[----:B------:R-:W-:Y:S01]  /*6d10*/  FSETP.GEU.AND P2, PT, R153, -126, PT ;  /* 0xc2fc00009900780b */ /* 0x000fe20003f4e000 */
[----:B------:R-:W-:-:S03]  /*6d20*/  FMUL R182, R182, UR6 ;  /* 0x00000006b6b67c20 */ /* 0x000fc60008400000 */
[----:B------:R-:W-:Y:S02]  /*6d30*/  @!P5 FMUL R156, R156, 0.5 ;  /* 0x3f0000009c9cd820 */ /* 0x000fe40000400000 */
[----:B------:R-:W1:Y:S01]  /*6d40*/  MUFU.EX2 R152, R152 ;  /* 0x0000009800987308 */ /* 0x000e620000000800 */
[----:B--2---:R-:W-:Y:S01]  /*6d50*/  @!P4 FMUL R170, R170, R170 ;  /* 0x000000aaaaaac220 */ /* 0x004fe20000400000 */
[----:B------:R-:W-:-:S03]  /*6d60*/  FSETP.GEU.AND P4, PT, R183, -126, PT ;  /* 0xc2fc0000b700780b */ /* 0x000fc60003f8e000 */
[----:B------:R-:W-:Y:S01]  /*6d70*/  FADD R188, R163, R170 ;  /* 0x000000aaa3bc7221 */ /* 0x000fe20000000000 */
[----:B------:R-:W-:Y:S01]  /*6d80*/  F2FP.F16.F32.PACK_AB R163, R158, R163 ;  /* 0x000000a39ea3723e */ /* 0x000fe200000000ff */
[----:B------:R-:W-:Y:S01]  /*6d90*/  @!P2 FMUL R153, R153, 0.5 ;  /* 0x3f0000009999a820 */ /* 0x000fe20000400000 */
[----:B------:R-:W2:Y:S01]  /*6da0*/  MUFU.EX2 R156, R156 ;  /* 0x0000009c009c7308 */ /* 0x000ea20000000800 */
[----:B---3--:R-:W-:Y:S01]  /*6db0*/  @!P6 FMUL R175, R175, R175 ;  /* 0x000000afafafe220 */ /* 0x008fe20000400000 */
[----:B------:R-:W-:-:S05]  /*6dc0*/  FSETP.GEU.AND P6, PT, R160, -126, PT ;  /* 0xc2fc0000a000780b */ /* 0x000fca0003fce000 */
[----:B------:R-:W-:Y:S01]  /*6dd0*/  @!P4 FMUL R183, R183, 0.5 ;  /* 0x3f000000b7b7c820 */ /* 0x000fe20000400000 */
[----:B------:R3:W4:Y:S01]  /*6de0*/  MUFU.EX2 R157, R153 ;  /* 0x00000099009d7308 */ /* 0x0007220000000800 */
[----:B-1----:R-:W-:Y:S01]  /*6df0*/  @!P3 FMUL R152, R152, R152 ;  /* 0x000000989898b220 */ /* 0x002fe20000400000 */
[----:B------:R-:W-:-:S05]  /*6e00*/  FSETP.GEU.AND P3, PT, R161, -126, PT ;  /* 0xc2fc0000a100780b */ /* 0x000fca0003f6e000 */
[----:B------:R-:W-:Y:S01]  /*6e10*/  @!P6 FMUL R160, R160, 0.5 ;  /* 0x3f000000a0a0e820 */ /* 0x000fe20000400000 */
[----:B------:R-:W1:Y:S01]  /*6e20*/  MUFU.EX2 R183, R183 ;  /* 0x000000b700b77308 */ /* 0x000e620000000800 */
[----:B---3--:R-:W-:Y:S01]  /*6e30*/  FFMA R153, R165, UR6, -R186 ;  /* 0x00000006a5997c23 */ /* 0x008fe200080008ba */
[----:B--2---:R-:W-:-:S04]  /*6e40*/  @!P5 FMUL R156, R156, R156 ;  /* 0x0000009c9c9cd220 */ /* 0x004fc80000400000 */
[----:B------:R-:W-:Y:S01]  /*6e50*/  FSETP.GEU.AND P5, PT, R153, -126, PT ;  /* 0xc2fc00009900780b */ /* 0x000fe20003fae000 */
[----:B------:R-:W-:Y:S01]  /*6e60*/  @!P3 FMUL R161, R161, 0.5 ;  /* 0x3f000000a1a1b820 */ /* 0x000fe20000400000 */
[----:B------:R-:W2:Y:S01]  /*6e70*/  MUFU.EX2 R160, R160 ;  /* 0x000000a000a07308 */ /* 0x000ea20000000800 */
[----:B----4-:R-:W-:Y:S01]  /*6e80*/  @!P2 FMUL R157, R157, R157 ;  /* 0x0000009d9d9da220 */ /* 0x010fe20000400000 */
[----:B------:R-:W-:-:S06]  /*6e90*/  FSETP.GEU.AND P2, PT, R164, -126, PT ;  /* 0xc2fc0000a400780b */ /* 0x000fcc0003f4e000 */
[----:B------:R3:W4:Y:S01]  /*6ea0*/  MUFU.EX2 R165, R161 ;  /* 0x000000a100a57308 */ /* 0x0007220000000800 */
[----:B-1----:R-:W-:Y:S01]  /*6eb0*/  @!P4 FMUL R183, R183, R183 ;  /* 0x000000b7b7b7c220 */ /* 0x002fe20000400000 */
[----:B------:R-:W-:Y:S01]  /*6ec0*/  FSETP.GEU.AND P4, PT, R185, -126, PT ;  /* 0xc2fc0000b900780b */ /* 0x000fe20003f8e000 */
[----:B------:R-:W-:-:S04]  /*6ed0*/  @!P5 FMUL R153, R153, 0.5 ;  /* 0x3f0000009999d820 */ /* 0x000fc80000400000 */
[----:B------:R-:W-:Y:S01]  /*6ee0*/  @!P2 FMUL R164, R164, 0.5 ;  /* 0x3f000000a4a4a820 */ /* 0x000fe20000400000 */
[----:B------:R1:W5:Y:S01]  /*6ef0*/  MUFU.EX2 R169, R153 ;  /* 0x0000009900a97308 */ /* 0x0003620000000800 */
[--C-:B---3--:R-:W-:Y:S01]  /*6f00*/  FFMA R161, R172, UR6, -R186.reuse ;  /* 0x00000006aca17c23 */ /* 0x108fe200080008ba */
[----:B--2---:R-:W-:Y:S01]  /*6f10*/  @!P6 FMUL R160, R160, R160 ;  /* 0x000000a0a0a0e220 */ /* 0x004fe20000400000 */
[----:B------:R-:W-:Y:S01]  /*6f20*/  FSETP.GEU.AND P6, PT, R168, -126, PT ;  /* 0xc2fc0000a800780b */ /* 0x000fe20003fce000 */
[--C-:B------:R-:W-:Y:S01]  /*6f30*/  FFMA R172, R178, UR6, -R186.reuse ;  /* 0x00000006b2ac7c23 */ /* 0x100fe200080008ba */
[--C-:B------:R-:W-:Y:S02]  /*6f40*/  FFMA R178, R177, UR6, -R186.reuse ;  /* 0x00000006b1b27c23 */ /* 0x100fe400080008ba */
[----:B------:R-:W-:Y:S01]  /*6f50*/  @!P4 FMUL R185, R185, 0.5 ;  /* 0x3f000000b9b9c820 */ /* 0x000fe20000400000 */
[----:B------:R-:W2:Y:S01]  /*6f60*/  MUFU.EX2 R164, R164 ;  /* 0x000000a400a47308 */ /* 0x000ea20000000800 */
[----:B----4-:R-:W-:Y:S01]  /*6f70*/  @!P3 FMUL R165, R165, R165 ;  /* 0x000000a5a5a5b220 */ /* 0x010fe20000400000 */
[----:B------:R-:W-:Y:S01]  /*6f80*/  FSETP.GEU.AND P3, PT, R161, -126, PT ;  /* 0xc2fc0000a100780b */ /* 0x000fe20003f6e000 */
[----:B-1----:R-:W-:Y:S01]  /*6f90*/  FFMA R153, R179, UR6, -R186 ;  /* 0x00000006b3997c23 */ /* 0x002fe200080008ba */
[----:B------:R-:W-:-:S04]  /*6fa0*/  FADD R186, R162, R171 ;  /* 0x000000aba2ba7221 */ /* 0x000fc80000000000 */
[----:B------:R-:W-:Y:S01]  /*6fb0*/  @!P6 FMUL R168, R168, 0.5 ;  /* 0x3f000000a8a8e820 */ /* 0x000fe20000400000 */
[----:B-----5:R-:W-:Y:S01]  /*6fc0*/  @!P5 FMUL R169, R169, R169 ;  /* 0x000000a9a9a9d220 */ /* 0x020fe20000400000 */
[----:B------:R-:W-:Y:S01]  /*6fd0*/  FSETP.GEU.AND P5, PT, R153, -126, PT ;  /* 0xc2fc00009900780b */ /* 0x000fe20003fae000 */
[----:B------:R-:W1:Y:S01]  /*6fe0*/  MUFU.EX2 R185, R185 ;  /* 0x000000b900b97308 */ /* 0x000e620000000800 */
[----:B------:R-:W-:Y:S01]  /*6ff0*/  FADD R187, R19, R186 ;  /* 0x000000ba13bb7221 */ /* 0x000fe20000000000 */
[----:B------:R-:W-:Y:S01]  /*7000*/  FADD R19, R23, R166 ;  /* 0x000000a617137221 */ /* 0x000fe20000000000 */
[----:B------:R-:W-:Y:S01]  /*7010*/  FADD R186, R173, R176 ;  /* 0x000000b0adba7221 */ /* 0x000fe20000000000 */
[----:B------:R-:W-:Y:S01]  /*7020*/  @!P3 FMUL R161, R161, 0.5 ;  /* 0x3f000000a1a1b820 */ /* 0x000fe20000400000 */
[----:B--2---:R-:W-:Y:S01]  /*7030*/  @!P2 FMUL R164, R164, R164 ;  /* 0x000000a4a4a4a220 */ /* 0x004fe20000400000 */
[----:B------:R-:W-:Y:S02]  /*7040*/  FSETP.GEU.AND P2, PT, R172, -126, PT ;  /* 0xc2fc0000ac00780b */ /* 0x000fe40003f4e000 */
[----:B------:R-:W2:Y:S01]  /*7050*/  MUFU.EX2 R168, R168 ;  /* 0x000000a800a87308 */ /* 0x000ea20000000800 */
[----:B------:R-:W-:-:S03]  /*7060*/  FADD R189, R19, R186 ;  /* 0x000000ba13bd7221 */ /* 0x000fc60000000000 */
[----:B------:R-:W-:-:S04]  /*7070*/  @!P5 FMUL R153, R153, 0.5 ;  /* 0x3f0000009999d820 */ /* 0x000fc80000400000 */
[----:B------:R3:W4:Y:S01]  /*7080*/  MUFU.EX2 R179, R161 ;  /* 0x000000a100b37308 */ /* 0x0007220000000800 */
[----:B-1----:R-:W-:Y:S01]  /*7090*/  @!P4 FMUL R185, R185, R185 ;  /* 0x000000b9b9b9c220 */ /* 0x002fe20000400000 */
[----:B------:R-:W-:Y:S01]  /*70a0*/  FSETP.GEU.AND P4, PT, R178, -126, PT ;  /* 0xc2fc0000b200780b */ /* 0x000fe20003f8e000 */
[----:B------:R-:W-:Y:S02]  /*70b0*/  @!P2 FMUL R172, R172, 0.5 ;  /* 0x3f000000acaca820 */ /* 0x000fe40000400000 */
[----:B------:R-:W-:Y:S01]  /*70c0*/  FADD R19, R152, R185 ;  /* 0x000000b998137221 */ /* 0x000fe20000000000 */
[----:B------:R-:W-:Y:S02]  /*70d0*/  F2FP.F16.F32.PACK_AB R152, R157, R152 ;  /* 0x000000989d98723e */ /* 0x000fe400000000ff */
[----:B------:R1:W5:Y:S01]  /*70e0*/  MUFU.EX2 R177, R153 ;  /* 0x0000009900b17308 */ /* 0x0003620000000800 */
[----:B--2---:R-:W-:Y:S01]  /*70f0*/  @!P6 FMUL R168, R168, R168 ;  /* 0x000000a8a8a8e220 */ /* 0x004fe20000400000 */
[----:B------:R-:W-:Y:S01]  /*7100*/  FSETP.GEU.AND P6, PT, R180, -126, PT ;  /* 0xc2fc0000b400780b */ /* 0x000fe20003fce000 */
[----:B---3--:R-:W-:-:S04]  /*7110*/  FMUL R161, R21, UR6 ;  /* 0x0000000615a17c20 */ /* 0x008fc80008400000 */
[----:B------:R-:W-:Y:S01]  /*7120*/  @!P4 FMUL R178, R178, 0.5 ;  /* 0x3f000000b2b2c820 */ /* 0x000fe20000400000 */
[----:B------:R-:W2:Y:S01]  /*7130*/  MUFU.EX2 R172, R172 ;  /* 0x000000ac00ac7308 */ /* 0x000ea20000000800 */
[----:B----4-:R-:W-:Y:S01]  /*7140*/  @!P3 FMUL R179, R179, R179 ;  /* 0x000000b3b3b3b220 */ /* 0x010fe20000400000 */
[----:B------:R-:W-:Y:S01]  /*7150*/  FSETP.GEU.AND P3, PT, R181, -126, PT ;  /* 0xc2fc0000b500780b */ /* 0x000fe20003f6e000 */
[----:B-1----:R-:W-:Y:S01]  /*7160*/  FADD R153, R154, R159 ;  /* 0x0000009f9a997221 */ /* 0x002fe20000000000 */
[----:B------:R-:W-:-:S03]  /*7170*/  F2FP.F16.F32.PACK_AB R159, R174, R159 ;  /* 0x0000009fae9f723e */ /* 0x000fc600000000ff */
[----:B------:R-:W-:Y:S01]  /*7180*/  @!P6 FMUL R180, R180, 0.5 ;  /* 0x3f000000b4b4e820 */ /* 0x000fe20000400000 */
[----:B------:R-:W1:Y:S01]  /*7190*/  MUFU.EX2 R178, R178 ;  /* 0x000000b200b27308 */ /* 0x000e620000000800 */
[----:B-----5:R-:W-:Y:S01]  /*71a0*/  @!P5 FMUL R177, R177, R177 ;  /* 0x000000b1b1b1d220 */ /* 0x020fe20000400000 */
[----:B------:R-:W-:Y:S01]  /*71b0*/  FSETP.GEU.AND P5, PT, R182, -126, PT ;  /* 0xc2fc0000b600780b */ /* 0x000fe20003fae000 */
[----:B------:R-:W-:Y:S01]  /*71c0*/  FADD R194, R153, R188 ;  /* 0x000000bc99c27221 */ /* 0x000fe20000000000 */
[----:B------:R-:W-:Y:S01]  /*71d0*/  FADD R153, R157, R168 ;  /* 0x000000a89d997221 */ /* 0x000fe20000000000 */
[----:B------:R-:W-:Y:S01]  /*71e0*/  FADD R186, R160, R177 ;  /* 0x000000b1a0ba7221 */ /* 0x000fe20000000000 */
[----:B------:R-:W-:Y:S01]  /*71f0*/  F2FP.F16.F32.PACK_AB R160, R165, R160 ;  /* 0x000000a0a5a0723e */ /* 0x000fe200000000ff */
[----:B------:R-:W-:Y:S01]  /*7200*/  @!P3 FMUL R181, R181, 0.5 ;  /* 0x3f000000b5b5b820 */ /* 0x000fe20000400000 */
[----:B------:R3:W4:Y:S01]  /*7210*/  MUFU.EX2 R21, R180 ;  /* 0x000000b400157308 */ /* 0x0007220000000800 */
[----:B--2---:R-:W-:Y:S01]  /*7220*/  @!P2 FMUL R172, R172, R172 ;  /* 0x000000acacaca220 */ /* 0x004fe20000400000 */
[----:B------:R-:W-:Y:S01]  /*7230*/  FSETP.GEU.AND P2, PT, R161, -126, PT ;  /* 0xc2fc0000a100780b */ /* 0x000fe20003f4e000 */
[----:B------:R-:W-:Y:S01]  /*7240*/  FADD R19, R19, R186 ;  /* 0x000000ba13137221 */ /* 0x000fe20000000000 */
[----:B------:R-:W-:Y:S01]  /*7250*/  FADD R187, R187, R194 ;  /* 0x000000c2bbbb7221 */ /* 0x000fe20000000000 */
[----:B------:R-:W-:-:S02]  /*7260*/  F2FP.F16.F32.PACK_AB R157, R166, R167 ;  /* 0x000000a7a69d723e */ /* 0x000fc400000000ff */
[----:B------:R-:W-:Y:S01]  /*7270*/  @!P5 FMUL R182, R182, 0.5 ;  /* 0x3f000000b6b6d820 */ /* 0x000fe20000400000 */
[----:B------:R2:W5:Y:S01]  /*7280*/  MUFU.EX2 R18, R181 ;  /* 0x000000b500127308 */ /* 0x0005620000000800 */
[C---:B---3--:R-:W-:Y:S01]  /*7290*/  FADD R180, R155.reuse, R174 ;  /* 0x000000ae9bb47221 */ /* 0x048fe20000000000 */
[----:B-1----:R-:W-:Y:S01]  /*72a0*/  @!P4 FMUL R178, R178, R178 ;  /* 0x000000b2b2b2c220 */ /* 0x002fe20000400000 */
[----:B------:R-:W-:Y:S02]  /*72b0*/  F2FP.F16.F32.PACK_AB R155, R155, R154 ;  /* 0x0000009a9b9b723e */ /* 0x000fe400000000ff */
[----:B------:R-:W-:Y:S01]  /*72c0*/  F2FP.F16.F32.PACK_AB R154, R183, R156 ;  /* 0x0000009cb79a723e */ /* 0x000fe200000000ff */
[----:B------:R-:W-:Y:S01]  /*72d0*/  FADD R188, R165, R178 ;  /* 0x000000b2a5bc7221 */ /* 0x000fe20000000000 */
[----:B------:R-:W-:Y:S01]  /*72e0*/  @!P2 FMUL R161, R161, 0.5 ;  /* 0x3f000000a1a1a820 */ /* 0x000fe20000400000 */
[----:B------:R-:W1:Y:S01]  /*72f0*/  MUFU.EX2 R182, R182 ;  /* 0x000000b600b67308 */ /* 0x000e620000000800 */
[----:B--2---:R-:W-:Y:S01]  /*7300*/  FADD R181, R158, R175 ;  /* 0x000000af9eb57221 */ /* 0x004fe20000000000 */
[----:B----4-:R-:W-:Y:S01]  /*7310*/  @!P6 FMUL R21, R21, R21 ;  /* 0x000000151515e220 */ /* 0x010fe20000400000 */
[----:B------:R-:W-:Y:S01]  /*7320*/  FADD R153, R153, R188 ;  /* 0x000000bc99997221 */ /* 0x000fe20000000000 */
[----:B------:R-:W-:Y:S01]  /*7330*/  F2FP.F16.F32.PACK_AB R158, R172, R179 ;  /* 0x000000b3ac9e723e */ /* 0x000fe200000000ff */
[----:B------:R-:W-:Y:S01]  /*7340*/  FADD R196, R180, R181 ;  /* 0x000000b5b4c47221 */ /* 0x000fe20000000000 */
[----:B------:R-:W-:Y:S01]  /*7350*/  FADD R180, R183, R172 ;  /* 0x000000acb7b47221 */ /* 0x000fe20000000000 */
[----:B------:R-:W-:Y:S01]  /*7360*/  FADD R190, R164, R21 ;  /* 0x00000015a4be7221 */ /* 0x000fe20000000000 */
[----:B------:R2:W3:Y:S01]  /*7370*/  MUFU.EX2 R192, R161 ;  /* 0x000000a100c07308 */ /* 0x0004e20000000800 */
[----:B-----5:R-:W-:Y:S01]  /*7380*/  @!P3 FMUL R18, R18, R18 ;  /* 0x000000121212b220 */ /* 0x020fe20000400000 */
[----:B------:R-:W-:Y:S01]  /*7390*/  FADD R196, R189, R196 ;  /* 0x000000c4bdc47221 */ /* 0x000fe20000000000 */
[----:B------:R-:W-:-:S02]  /*73a0*/  F2FP.F16.F32.PACK_AB R165, R176, R171 ;  /* 0x000000abb0a5723e */ /* 0x000fc400000000ff */
[----:B------:R-:W-:Y:S01]  /*73b0*/  FADD R181, R169, R18 ;  /* 0x00000012a9b57221 */ /* 0x000fe20000000000 */
[----:B------:R-:W-:Y:S01]  /*73c0*/  FADD R187, R187, R196 ;  /* 0x000000c4bbbb7221 */ /* 0x000fe20000000000 */
[----:B------:R-:W-:Y:S01]  /*73d0*/  F2FP.F16.F32.PACK_AB R166, R18, R21 ;  /* 0x0000001512a6723e */ /* 0x000fe200000000ff */
[----:B--2---:R-:W-:Y:S01]  /*73e0*/  FADD R161, R156, R179 ;  /* 0x000000b39ca17221 */ /* 0x004fe20000000000 */
[----:B------:R-:W-:Y:S01]  /*73f0*/  FADD R180, R180, R181 ;  /* 0x000000b5b4b47221 */ /* 0x000fe20000000000 */
[----:B-1----:R-:W-:Y:S01]  /*7400*/  @!P5 FMUL R182, R182, R182 ;  /* 0x000000b6b6b6d220 */ /* 0x002fe20000400000 */
[----:B------:R-:W-:Y:S01]  /*7410*/  F2FP.F16.F32.PACK_AB R156, R168, R185 ;  /* 0x000000b9a89c723e */ /* 0x000fe200000000ff */
[----:B------:R-:W-:Y:S01]  /*7420*/  FADD R190, R161, R190 ;  /* 0x000000bea1be7221 */ /* 0x000fe20000000000 */
[----:B------:R-:W-:Y:S01]  /*7430*/  FADD R180, R153, R180 ;  /* 0x000000b499b47221 */ /* 0x000fe20000000000 */
[----:B------:R-:W-:Y:S01]  /*7440*/  F2FP.F16.F32.PACK_AB R161, R173, R162 ;  /* 0x000000a2ada1723e */ /* 0x000fe200000000ff */
[----:B------:R-:W-:Y:S01]  /*7450*/  FMUL R24, R24, R182 ;  /* 0x000000b618187220 */ /* 0x000fe20000400000 */
[----:B------:R-:W-:Y:S01]  /*7460*/  FADD R19, R19, R190 ;  /* 0x000000be13137221 */ /* 0x000fe20000000000 */
[----:B---3--:R-:W-:Y:S01]  /*7470*/  @!P2 FMUL R192, R192, R192 ;  /* 0x000000c0c0c0a220 */ /* 0x008fe20000400000 */
[----:B------:R-:W-:Y:S01]  /*7480*/  F2FP.F16.F32.PACK_AB R162, R169, R164 ;  /* 0x000000a4a9a2723e */ /* 0x000fe200000000ff */
[----:B------:R-:W-:Y:S01]  /*7490*/  FMUL R25, R25, R182 ;  /* 0x000000b619197220 */ /* 0x000fe20000400000 */
[----:B------:R-:W-:Y:S01]  /*74a0*/  FADD R19, R19, R180 ;  /* 0x000000b413137221 */ /* 0x000fe20000000000 */
[----:B------:R-:W-:Y:S01]  /*74b0*/  FFMA R3, R192, R3, R187 ;  /* 0x00000003c0037223 */ /* 0x000fe200000000bb */
[-C--:B------:R-:W-:Y:S01]  /*74c0*/  FMUL R26, R26, R192.reuse ;  /* 0x000000c01a1a7220 */ /* 0x080fe20000400000 */
[-C--:B------:R-:W-:Y:S01]  /*74d0*/  FMUL R27, R27, R192.reuse ;  /* 0x000000c01b1b7220 */ /* 0x080fe20000400000 */
[----:B------:R-:W-:Y:S01]  /*74e0*/  FFMA R15, R182, R15, R19 ;  /* 0x0000000fb60f7223 */ /* 0x000fe20000000013 */
[----:B------:R-:W-:Y:S01]  /*74f0*/  MOV R19, UR60 ;  /* 0x0000003c00137c02 */ /* 0x000fe20008000f00 */
[-C--:B------:R-:W-:Y:S01]  /*7500*/  FMUL R30, R30, R192.reuse ;  /* 0x000000c01e1e7220 */ /* 0x080fe20000400000 */
[-C--:B------:R-:W-:Y:S01]  /*7510*/  FMUL R31, R31, R192.reuse ;  /* 0x000000c01f1f7220 */ /* 0x080fe20000400000 */
[-C--:B------:R-:W-:Y:S01]  /*7520*/  FMUL R34, R34, R192.reuse ;  /* 0x000000c022227220 */ /* 0x080fe20000400000 */
[----:B------:R-:W-:Y:S01]  /*7530*/  SHF.L.U32 R19, R19, 0x1f, RZ ;  /* 0x0000001f13137819 */ /* 0x000fe200000006ff */
[-C--:B------:R-:W-:Y:S01]  /*7540*/  FMUL R35, R35, R192.reuse ;  /* 0x000000c023237220 */ /* 0x080fe20000400000 */
[-C--:B------:R-:W-:Y:S01]  /*7550*/  FMUL R38, R38, R192.reuse ;  /* 0x000000c026267220 */ /* 0x080fe20000400000 */
[-C--:B------:R-:W-:Y:S01]  /*7560*/  FMUL R39, R39, R192.reuse ;  /* 0x000000c027277220 */ /* 0x080fe20000400000 */
[----:B------:R1:W2:Y:S01]  /*7570*/  SYNCS.PHASECHK.TRANS64.TRYWAIT P2, [UR5+0x38000], R19 ;  /* 0x03800013ff0075a7 */ /* 0x0002a20008040145 */
        /* <DEDUP_REMOVED lines=120> */
[----:B-12---:R-:W-:Y:S06]  /*7d00*/  @!P0 BRA `(.L_x_39) ;  /* 0x0000000000048947 */ /* 0x006fec0003800000 */
[----:B------:R-:W-:Y:S01]  /*7d10*/  BPT.TRAP 0x1 ;  /* 0x000000040000795c */ /* 0x000fe20000300000 */
.L_x_39:
[----:B------:R-:W-:Y:S05]  /*7d20*/  @P2 BRA `(.L_x_40) ;  /* 0x0000000000082947 */ /* 0x000fea0003800000 */
[----:B------:R-:W1:Y:S02]  /*7d30*/  SYNCS.PHASECHK.TRANS64.TRYWAIT P2, [UR5+0x38000], R19 ;  /* 0x03800013ff0075a7 */ /* 0x000e640008040145 */
[----:B-1----:R-:W-:Y:S05]  /*7d40*/  @!P2 BRA `(.L_x_41) ;  /* 0x0000004800c8a947 */ /* 0x002fea0003800000 */
.L_x_40:
        /* <DEDUP_REMOVED lines=27> */
.L_x_42:
[----:B------:R-:W-:-:S04]  /*7f00*/  ULEA UR5, UR7, UR61, 0x3 ;  /* 0x0000003d07057291 */ /* 0x000fc8000f8e183f */
[----:B------:R-:W-:-:S04]  /*7f10*/  UIADD3 UR5, UR5, 0x38028, URZ ;  /* 0x0003802805057890 */ /* 0x000fc8000fffe03f */
[----:B------:R-:W-:-:S09]  /*7f20*/  UPRMT UR5, URZ, 0x654, UR5 ;  /* 0x000006543f057896 */ /* 0x000fd20008000005 */
[----:B------:R-:W-:Y:S01]  /*7f30*/  SYNCS.ARRIVE.TRANS64.RED.A1T0 RZ, [UR5], RZ ;  /* 0x000000ffffff79a7 */ /* 0x000fe20008100405 */
[----:B------:R-:W-:Y:S05]  /*7f40*/  @P1 BRA `(.L_x_43) ;  /* 0x0000000000041947 */ /* 0x000fea0003800000 */
[----:B------:R-:W-:Y:S01]  /*7f50*/  BPT.TRAP 0x1 ;  /* 0x000000040000795c */ /* 0x000fe20000300000 */
.L_x_43:
[----:B------:R-:W-:-:S04]  /*7f60*/  UIADD3 UR7, UR7, 0x1, URZ ;  /* 0x0000000107077890 */ /* 0x000fc8000fffe03f */
[----:B------:R-:W-:-:S04]  /*7f70*/  UISETP.NE.AND UP0, UPT, UR7, 0x5, UPT ;  /* 0x000000050700788c */ /* 0x000fc8000bf05270 */
[----:B------:R-:W-:Y:S01]  /*7f80*/  USEL UR7, UR7, URZ, UP0 ;  /* 0x0000003f07077287 */ /* 0x000fe20008000000 */
[----:B------:R-:W-:Y:S11]  /*7f90*/  @!P0 BRA `(.L_x_44) ;  /* 0x0000000000048947 */ /* 0x000ff60003800000 */
[----:B------:R-:W-:Y:S01]  /*7fa0*/  BPT.TRAP 0x1 ;  /* 0x000000040000795c */ /* 0x000fe20000300000 */
.L_x_44:
[----:B------:R-:W-:-:S04]  /*7fb0*/  ULEA UR5, UR7, UR61, 0x3 ;  /* 0x0000003d07057291 */ /* 0x000fc8000f8e183f */
[----:B------:R-:W-:-:S04]  /*7fc0*/  UIADD3 UR5, UR5, 0x38028, URZ ;  /* 0x0003802805057890 */ /* 0x000fc8000fffe03f */
[----:B------:R-:W-:-:S09]  /*7fd0*/  UPRMT UR5, URZ, 0x654, UR5 ;  /* 0x000006543f057896 */ /* 0x000fd20008000005 */
[----:B------:R-:W-:Y:S01]  /*7fe0*/  SYNCS.ARRIVE.TRANS64.RED.A1T0 RZ, [UR5], RZ ;  /* 0x000000ffffff79a7 */ /* 0x000fe20008100405 */
[----:B------:R-:W-:Y:S05]  /*7ff0*/  @P1 BRA `(.L_x_45) ;  /* 0x0000000000041947 */ /* 0x000fea0003800000 */
[----:B------:R-:W-:Y:S01]  /*8000*/  BPT.TRAP 0x1 ;  /* 0x000000040000795c */ /* 0x000fe20000300000 */
.L_x_45:
[----:B------:R-:W-:Y:S01]  /*8010*/  R2UR UR5, R184 ;  /* 0x00000000b80572ca */ /* 0x000fe200000e0000 */
[----:B------:R-:W-:Y:S01]  /*8020*/  UIADD3 UR4, UR4, 0x1, URZ ;  /* 0x0000000104047890 */ /* 0x000fe2000fffe03f */
[----:B------:R-:W-:Y:S01]  /*8030*/  IADD3 R16, R16, 0x40, RZ ;  /* 0x0000004010107810 */ /* 0x000fe20007ffe0ff */
[----:B------:R-:W-:Y:S01]  /*8040*/  UIADD3 UR7, UR7, 0x1, URZ ;  /* 0x0000000107077890 */ /* 0x000fe2000fffe03f */
[----:B-1----:R-:W-:Y:S01]  /*8050*/  MOV R19, R17 ;  /* 0x0000001100137202 */ /* 0x002fe20000000f00 */
[----:B------:R-:W-:Y:S01]  /*8060*/  UISETP.NE.AND UP1, UPT, UR4, 0x5, UPT ;  /* 0x000000050400788c */ /* 0x000fe2000bf25270 */
[----:B------:R-:W-:Y:S01]  /*8070*/  MOV R18, R14 ;  /* 0x0000000e00127202 */ /* 0x000fe20000000f00 */
[----:B------:R-:W-:Y:S02]  /*8080*/  UISETP.NE.AND UP0, UPT, UR7, 0x5, UPT ;  /* 0x000000050700788c */ /* 0x000fe4000bf05270 */
[----:B------:R-:W-:Y:S02]  /*8090*/  USEL UR4, UR4, URZ, UP1 ;  /* 0x0000003f04047287 */ /* 0x000fe40008800000 */
[----:B------:R-:W-:-:S02]  /*80a0*/  USEL UR7, UR7, URZ, UP0 ;  /* 0x0000003f07077287 */ /* 0x000fc40008000000 */
[----:B------:R-:W-:Y:S02]  /*80b0*/  UISETP.GT.AND UP2, UPT, UR5, 0x1, UPT ;  /* 0x000000010500788c */ /* 0x000fe4000bf44270 */
[----:B------:R-:W-:Y:S02]  /*80c0*/  UIADD3 UR10, UR5, -0x1, URZ ;  /* 0xffffffff050a7890 */ /* 0x000fe4000fffe03f */
[----:B------:R-:W-:Y:S02]  /*80d0*/  USEL UR5, URZ, 0x1, UP1 ;  /* 0x000000013f057887 */ /* 0x000fe40008800000 */
[----:B------:R-:W-:Y:S02]  /*80e0*/  PLOP3.LUT P2, PT, PT, PT, UP2, 0x80, 0x0 ;  /* 0x000000000000781c */ /* 0x000fe40003f4f028 */
[----:B------:R-:W-:Y:S01]  /*80f0*/  ULOP3.LUT UR60, UR60, UR5, URZ, 0x3c, !UPT ;  /* 0x000000053c3c7292 */ /* 0x000fe2000f8e3c3f */
[----:B------:R-:W-:-:S10]  /*8100*/  MOV R184, UR10 ;  /* 0x0000000a00b87c02 */ /* 0x000fd40008000f00 */
[----:B------:R-:W-:Y:S05]  /*8110*/  @P2 BRA `(.L_x_46) ;  /* 0xffffffd8001c2947 */ /* 0x000fea000383ffff */
.L_x_35:
[----:B------:R-:W2:Y:S01]  /*8120*/  SHFL.BFLY PT, R0, R15, 0x1, 0x1f ;  /* 0x0c201f000f007f89 */ /* 0x000ea200000e0000 */
[----:B------:R-:W-:Y:S01]  /*8130*/  BSSY B0, `(.L_x_47) ;  /* 0x0000023000007945 */ /* 0x000fe20003800000 */
[----:B------:R-:W-:Y:S02]  /*8140*/  MOV R6, 0x7f800000 ;  /* 0x7f80000000067802 */ /* 0x000fe40000000f00 */
[----:B------:R-:W3:Y:S01]  /*8150*/  SHFL.BFLY PT, R4, R3, 0x1, 0x1f ;  /* 0x0c201f0003047f89 */ /* 0x000ee200000e0000 */
[----:B------:R-:W-:Y:S02]  /*8160*/  MOV R9, 0x3f800000 ;  /* 0x3f80000000097802 */ /* 0x000fe40000000f00 */
[----:B------:R-:W-:Y:S01]  /*8170*/  MOV R7, 0x7f800000 ;  /* 0x7f80000000077802 */ /* 0x000fe20000000f00 */
[----:B--2---:R-:W-:Y:S01]  /*8180*/  FADD R0, R0, R15 ;  /* 0x0000000f00007221 */ /* 0x004fe20000000000 */
[----:B---3--:R-:W-:-:S04]  /*8190*/  FADD R16, R4, R3 ;  /* 0x0000000304107221 */ /* 0x008fc80000000000 */
[----:B------:R-:W2:Y:S01]  /*81a0*/  SHFL.BFLY PT, R5, R0, 0x2, 0x1f ;  /* 0x0c401f0000057f89 */ /* 0x000ea200000e0000 */
[----:B------:R-:W-:-:S03]  /*81b0*/  MOV R4, 0x3f800000 ;  /* 0x3f80000000047802 */ /* 0x000fc60000000f00 */
[----:B-1----:R-:W1:Y:S01]  /*81c0*/  SHFL.BFLY PT, R19, R16, 0x2, 0x1f ;  /* 0x0c401f0010137f89 */ /* 0x002e6200000e0000 */
[C---:B--2---:R-:W-:Y:S01]  /*81d0*/  FSETP.NE.AND P0, PT, R0.reuse, -R5, PT ;  /* 0x800000050000720b */ /* 0x044fe20003f05000 */
[----:B------:R-:W-:Y:S01]  /*81e0*/  FADD R3, R0, R5 ;  /* 0x0000000500037221 */ /* 0x000fe20000000000 */
[----:B-1----:R-:W-:-:S11]  /*81f0*/  FADD R8, R16, R19 ;  /* 0x0000001310087221 */ /* 0x002fd60000000000 */
[----:B------:R-:W-:Y:S05]  /*8200*/  @!P0 BRA `(.L_x_48) ;  /* 0x0000000000548947 */ /* 0x000fea0003800000 */
[----:B------:R-:W-:Y:S01]  /*8210*/  IADD3 R0, R3, 0x1800000, RZ ;  /* 0x0180000003007810 */ /* 0x000fe20007ffe0ff */
[----:B------:R-:W-:Y:S03]  /*8220*/  BSSY B1, `(.L_x_49) ;  /* 0x000000c000017945 */ /* 0x000fe60003800000 */
[----:B------:R-:W-:-:S04]  /*8230*/  LOP3.LUT R0, R0, 0x7f800000, RZ, 0xc0, !PT ;  /* 0x7f80000000007812 */ /* 0x000fc800078ec0ff */
[----:B------:R-:W-:-:S13]  /*8240*/  ISETP.GT.U32.AND P0, PT, R0, 0x1ffffff, PT ;  /* 0x01ffffff0000780c */ /* 0x000fda0003f04070 */
[----:B------:R-:W-:Y:S05]  /*8250*/  @P0 BRA `(.L_x_50) ;  /* 0x0000000000100947 */ /* 0x000fea0003800000 */
[----:B------:R-:W-:-:S07]  /*8260*/  MOV R15, 0x8280 ;  /* 0x00008280000f7802 */ /* 0x000fce0000000f00 */
[----:B------:R-:W-:Y:S05]  /*8270*/  CALL.REL.NOINC `($__internal_0_$__cuda_sm20_rcp_rn_f32_slowpath) ;  /* 0x0000004800287944 */ /* 0x000fea0003c00000 */
[----:B------:R-:W-:Y:S01]  /*8280*/  MOV R4, R0 ;  /* 0x0000000000047202 */ /* 0x000fe20000000f00 */
[----:B------:R-:W-:Y:S06]  /*8290*/  BRA `(.L_x_51) ;  /* 0x0000000000107947 */ /* 0x000fec0003800000 */
.L_x_50:
[----:B------:R-:W1:Y:S02]  /*82a0*/  MUFU.RCP R4, R3 ;  /* 0x0000000300047308 */ /* 0x000e640000001000 */
[----:B-1----:R-:W-:-:S04]  /*82b0*/  FFMA R0, R3, R4, -1 ;  /* 0xbf80000003007423 */ /* 0x002fc80000000004 */
[----:B------:R-:W-:-:S04]  /*82c0*/  FADD.FTZ R5, -R0, -RZ ;  /* 0x800000ff00057221 */ /* 0x000fc80000010100 */
[----:B------:R-:W-:-:S07]  /*82d0*/  FFMA R4, R4, R5, R4 ;  /* 0x0000000504047223 */ /* 0x000fce0000000004 */
.L_x_51:
[----:B------:R-:W-:Y:S05]  /*82e0*/  BSYNC B1 ;  /* 0x0000000000017941 */ /* 0x000fea0003800000 */
.L_x_49:
[----:B------:R-:W-:Y:S01]  /*82f0*/  FSETP.GEU.AND P0, PT, |R3|, 1.175494350822287508e-38, PT ;  /* 0x008000000300780b */ /* 0x000fe20003f0e200 */
[----:B------:R-:W-:-:S12]  /*8300*/  ULDC UR4, c[0x0][0x600] ;  /* 0x0001800000047ab9 */ /* 0x000fd80000000800 */
[----:B------:R-:W-:-:S04]  /*8310*/  @!P0 FMUL R3, R3, 16777216 ;  /* 0x4b80000003038820 */ /* 0x000fc80000400000 */
[----:B------:R-:W1:Y:S02]  /*8320*/  MUFU.LG2 R0, R3 ;  /* 0x0000000300007308 */ /* 0x000e640000000c00 */
[----:B-1----:R-:W-:-:S04]  /*8330*/  @!P0 FADD R0, R0, -24 ;  /* 0xc1c0000000008421 */ /* 0x002fc80000000000 */
[----:B------:R-:W-:-:S04]  /*8340*/  FMUL R0, R0, 0.69314718246459960938 ;  /* 0x3f31721800007820 */ /* 0x000fc80000400000 */
[----:B------:R-:W-:-:S07]  /*8350*/  FFMA R7, R17, UR4, R0 ;  /* 0x0000000411077c23 */ /* 0x000fce0008000000 */
.L_x_48:
[----:B------:R-:W-:Y:S05]  /*8360*/  BSYNC B0 ;  /* 0x0000000000007941 */ /* 0x000fea0003800000 */
.L_x_47:
[----:B------:R-:W-:Y:S01]  /*8370*/  FSETP.NE.AND P0, PT, R16, -R19, PT ;  /* 0x800000131000720b */ /* 0x000fe20003f05000 */
[----:B------:R-:W-:Y:S01]  /*8380*/  ULDC UR4, c[0x0][0x608] ;  /* 0x0001820000047ab9 */ /* 0x000fe20000000800 */
[----:B------:R-:W-:Y:S01]  /*8390*/  BSSY B0, `(.L_x_52) ;  /* 0x0000059000007945 */ /* 0x000fe20003800000 */
[----:B------:R-:W-:-:S04]  /*83a0*/  FMUL R4, R4, UR4 ;  /* 0x0000000404047c20 */ /* 0x000fc80008400000 */
        /* <DEDUP_REMOVED lines=64> */
[----:B------:R-:W-:Y:S06]  /*87b0*/  @!P0 BRA `(.L_x_53) ;  /* 0x0000000000588947 */ /* 0x000fec0003800000 */
[----:B------:R-:W-:Y:S01]  /*87c0*/  IADD3 R0, R8, 0x1800000, RZ ;  /* 0x0180000008007810 */ /* 0x000fe20007ffe0ff */
[----:B------:R-:W-:Y:S03]  /*87d0*/  BSSY B1, `(.L_x_54) ;  /* 0x000000d000017945 */ /* 0x000fe60003800000 */
[----:B------:R-:W-:-:S04]  /*87e0*/  LOP3.LUT R0, R0, 0x7f800000, RZ, 0xc0, !PT ;  /* 0x7f80000000007812 */ /* 0x000fc800078ec0ff */
[----:B------:R-:W-:-:S13]  /*87f0*/  ISETP.GT.U32.AND P0, PT, R0, 0x1ffffff, PT ;  /* 0x01ffffff0000780c */ /* 0x000fda0003f04070 */
[----:B------:R-:W-:Y:S05]  /*8800*/  @P0 BRA `(.L_x_55) ;  /* 0x0000000000140947 */ /* 0x000fea0003800000 */
[----:B------:R-:W-:Y:S02]  /*8810*/  MOV R3, R8 ;  /* 0x0000000800037202 */ /* 0x000fe40000000f00 */
[----:B------:R-:W-:-:S07]  /*8820*/  MOV R15, 0x8840 ;  /* 0x00008840000f7802 */ /* 0x000fce0000000f00 */
[----:B------:R-:W-:Y:S05]  /*8830*/  CALL.REL.NOINC `($__internal_0_$__cuda_sm20_rcp_rn_f32_slowpath) ;  /* 0x0000004000b87944 */ /* 0x000fea0003c00000 */
[----:B------:R-:W-:Y:S01]  /*8840*/  MOV R9, R0 ;  /* 0x0000000000097202 */ /* 0x000fe20000000f00 */
[----:B------:R-:W-:Y:S06]  /*8850*/  BRA `(.L_x_56) ;  /* 0x0000000000107947 */ /* 0x000fec0003800000 */
.L_x_55:
[----:B------:R-:W1:Y:S02]  /*8860*/  MUFU.RCP R9, R8 ;  /* 0x0000000800097308 */ /* 0x000e640000001000 */
[----:B-1----:R-:W-:-:S04]  /*8870*/  FFMA R0, R8, R9, -1 ;  /* 0xbf80000008007423 */ /* 0x002fc80000000009 */
[----:B------:R-:W-:-:S04]  /*8880*/  FADD.FTZ R0, -R0, -RZ ;  /* 0x800000ff00007221 */ /* 0x000fc80000010100 */
[----:B------:R-:W-:-:S07]  /*8890*/  FFMA R9, R9, R0, R9 ;  /* 0x0000000009097223 */ /* 0x000fce0000000009 */
.L_x_56:
[----:B------:R-:W-:Y:S05]  /*88a0*/  BSYNC B1 ;  /* 0x0000000000017941 */ /* 0x000fea0003800000 */
.L_x_54:
[----:B------:R-:W-:Y:S01]  /*88b0*/  FSETP.GEU.AND P0, PT, |R8|, 1.175494350822287508e-38, PT ;  /* 0x008000000800780b */ /* 0x000fe20003f0e200 */
[----:B------:R-:W-:-:S12]  /*88c0*/  ULDC UR4, c[0x0][0x600] ;  /* 0x0001800000047ab9 */ /* 0x000fd80000000800 */
[----:B------:R-:W-:-:S04]  /*88d0*/  @!P0 FMUL R8, R8, 16777216 ;  /* 0x4b80000008088820 */ /* 0x000fc80000400000 */
[----:B------:R-:W1:Y:S02]  /*88e0*/  MUFU.LG2 R0, R8 ;  /* 0x0000000800007308 */ /* 0x000e640000000c00 */
[----:B-1----:R-:W-:-:S04]  /*88f0*/  @!P0 FADD R0, R0, -24 ;  /* 0xc1c0000000008421 */ /* 0x002fc80000000000 */
[----:B------:R-:W-:-:S04]  /*8900*/  FMUL R3, R0, 0.69314718246459960938 ;  /* 0x3f31721800037820 */ /* 0x000fc80000400000 */
[----:B------:R-:W-:-:S07]  /*8910*/  FFMA R6, R14, UR4, R3 ;  /* 0x000000040e067c23 */ /* 0x000fce0008000003 */
.L_x_53:
[----:B------:R-:W-:Y:S05]  /*8920*/  BSYNC B0 ;  /* 0x0000000000007941 */ /* 0x000fea0003800000 */
.L_x_52:
[----:B------:R-:W-:Y:S01]  /*8930*/  R2UR UR4, R2 ;  /* 0x00000000020472ca */ /* 0x000fe200000e0000 */
[----:B------:R-:W1:Y:S01]  /*8940*/  S2R R3, SR_TID.X ;  /* 0x0000000000037919 */ /* 0x000e620000002100 */
[----:B------:R-:W-:Y:S01]  /*8950*/  R2UR UR5, R12 ;  /* 0x000000000c0572ca */ /* 0x000fe200000e0000 */
[----:B------:R-:W-:-:S10]  /*8960*/  ULDC.64 UR8, c[0x0][0x208] ;  /* 0x0000820000087ab9 */ /* 0x000fd40000000a00 */
[----:B------:R-:W-:-:S04]  /*8970*/  UISETP.NE.AND UP0, UPT, UR4, 0x1, UPT ;  /* 0x000000010400788c */ /* 0x000fc8000bf05270 */
[----:B------:R-:W-:-:S06]  /*8980*/  USEL UR4, URZ, 0x1, UP0 ;  /* 0x000000013f047887 */ /* 0x000fcc0008000000 */
[----:B------:R-:W-:Y:S01]  /*8990*/  MOV R0, UR4 ;  /* 0x0000000400007c02 */ /* 0x000fe20008000f00 */
[----:B------:R-:W-:Y:S02]  /*89a0*/  ULDC UR4, c[0x0][0x608] ;  /* 0x0001820000047ab9 */ /* 0x000fe40000000800 */
[----:B------:R-:W-:Y:S01]  /*89b0*/  FMUL R9, R9, UR4 ;  /* 0x0000000409097c20 */ /* 0x000fe20008400000 */
[----:B------:R-:W-:-:S04]  /*89c0*/  SHF.L.U32 R0, R0, 0x1f, RZ ;  /* 0x0000001f00007819 */ /* 0x000fc800000006ff */
[----:B------:R-:W2:Y:S01]  /*89d0*/  SYNCS.PHASECHK.TRANS64.TRYWAIT P0, [UR5+0x8], R0 ;  /* 0x00000800ff0075a7 */ /* 0x000ea20008000145 */
[C---:B-1----:R-:W-:Y:S02]  /*89e0*/  LOP3.LUT P1, RZ, R3.reuse, 0x3, RZ, 0xc0, !PT ;  /* 0x0000000303ff7812 */ /* 0x042fe4000782c0ff */
[----:B------:R-:W-:Y:S01]  /*89f0*/  LOP3.LUT R17, R3, 0x7f, RZ, 0xc0, !PT ;  /* 0x0000007f03117812 */ /* 0x000fe200078ec0ff */
[----:B--2---:R-:W-:Y:S10]  /*8a00*/  @!P0 BRA `(.L_x_57) ;  /* 0x0000003c00b08947 */ /* 0x004ff40003800000 */
.L_x_119:
[----:B------:R-:W-:Y:S01]  /*8a10*/  R2UR UR4, R13 ;  /* 0x000000000d0472ca */ /* 0x000fe200000e0000 */
[----:B------:R-:W-:Y:S01]  /*8a20*/  BSSY B0, `(.L_x_58) ;  /* 0x0000019000007945 */ /* 0x000fe20003800000 */
[----:B------:R-:W-:-:S11]  /*8a30*/  SHF.R.U32.HI R18, RZ, 0x5, R17 ;  /* 0x00000005ff127819 */ /* 0x000fd60000011611 */
[----:B------:R-:W-:Y:S01]  /*8a40*/  USHF.L.U32 UR42, UR4, 0x6, URZ ;  /* 0x00000006042a7899 */ /* 0x000fe2000800063f */
[----:B------:R-:W-:Y:S11]  /*8a50*/  @P1 BRA `(.L_x_59) ;  /* 0x0000000000541947 */ /* 0x000ff60003800000 */
[----:B------:R-:W2:Y:S01]  /*8a60*/  S2UR UR4, SR_CTAID.Y ;  /* 0x00000000000479c3 */ /* 0x000ea20000002600 */
[----:B-1----:R-:W-:Y:S01]  /*8a70*/  SHF.R.U32.HI R0, RZ, 0x2, R3 ;  /* 0x00000002ff007819 */ /* 0x002fe20000011603 */
[----:B------:R-:W-:Y:S01]  /*8a80*/  ULDC.64 UR6, c[0x0][0x688] ;  /* 0x0001a20000067ab9 */ /* 0x000fe20000000a00 */
[----:B------:R-:W-:Y:S02]  /*8a90*/  SHF.L.U32 R3, R18, 0x4, RZ ;  /* 0x0000000412037819 */ /* 0x000fe400000006ff */
[----:B------:R-:W-:-:S03]  /*8aa0*/  LOP3.LUT R0, R0, 0x7, RZ, 0xc0, !PT ;  /* 0x0000000700007812 */ /* 0x000fc600078ec0ff */
[----:B------:R-:W1:Y:S01]  /*8ab0*/  S2UR UR5, SR_CTAID.Z ;  /* 0x00000000000579c3 */ /* 0x000e620000002700 */
[----:B------:R-:W-:-:S04]  /*8ac0*/  LOP3.LUT R0, R3, 0xfffffff0, R0, 0xe2, !PT ;  /* 0xfffffff003007812 */ /* 0x000fc800078ee200 */
[----:B------:R-:W-:-:S04]  /*8ad0*/  IADD3 R4, R0, UR42, RZ ;  /* 0x0000002a00047c10 */ /* 0x000fc8000fffe0ff */
[----:B------:R-:W-:Y:S01]  /*8ae0*/  IADD3 R3, R4, 0x8, RZ ;  /* 0x0000000804037810 */ /* 0x000fe20007ffe0ff */
[----:B--2---:R-:W-:-:S04]  /*8af0*/  UIMAD UR4, UR4, UR6, UR42 ;  /* 0x00000006040472a4 */ /* 0x004fc8000f8e022a */
[----:B-1----:R-:W-:-:S03]  /*8b00*/  UIMAD UR4, UR5, UR7, UR4 ;  /* 0x00000007050472a4 */ /* 0x002fc6000f8e0204 */
[----:B------:R-:W-:Y:S02]  /*8b10*/  ULDC UR5, c[0x0][0x288] ;  /* 0x0000a20000057ab9 */ /* 0x000fe40000000800 */
[----:B------:R-:W-:Y:S02]  /*8b20*/  ISETP.GE.U32.AND P0, PT, R4, UR5, PT ;  /* 0x0000000504007c0c */ /* 0x000fe4000bf06070 */
[----:B------:R-:W-:Y:S02]  /*8b30*/  IADD3 R0, P2, R0, UR4, RZ ;  /* 0x0000000400007c10 */ /* 0x000fe4000ff5e0ff */
[----:B------:R-:W-:Y:S01]  /*8b40*/  ISETP.GE.U32.AND P1, PT, R3, UR5, PT ;  /* 0x0000000503007c0c */ /* 0x000fe2000bf26070 */
[----:B------:R-:W-:Y:S01]  /*8b50*/  ULDC.64 UR4, c[0x0][0x680] ;  /* 0x0001a00000047ab9 */ /* 0x000fe20000000a00 */
[----:B------:R-:W-:Y:S02]  /*8b60*/  IADD3.X R3, RZ, RZ, RZ, P2, !PT ;  /* 0x000000ffff037210 */ /* 0x000fe400017fe4ff */
[----:B------:R-:W-:-:S04]  /*8b70*/  LEA R4, P2, R0, UR4, 0x2 ;  /* 0x0000000400047c11 */ /* 0x000fc8000f8410ff */
[----:B------:R-:W-:-:S05]  /*8b80*/  LEA.HI.X R5, R0, UR5, R3, 0x2, P2 ;  /* 0x0000000500057c11 */ /* 0x000fca00090f1403 */
[----:B------:R2:W-:Y:S04]  /*8b90*/  @!P0 STG.E desc[UR8][R4.64], R7 ;  /* 0x0000000704008986 */ /* 0x0005e8000c101908 */
[----:B------:R2:W-:Y:S02]  /*8ba0*/  @!P1 STG.E desc[UR8][R4.64+0x20], R6 ;  /* 0x0000200604009986 */ /* 0x0005e4000c101908 */
.L_x_59:
[----:B------:R-:W-:Y:S05]  /*8bb0*/  BSYNC B0 ;  /* 0x0000000000007941 */ /* 0x000fea0003800000 */
.L_x_58:
[----:B------:R-:W-:Y:S01]  /*8bc0*/  ULDC.64 UR4, c[0x0][0x730] ;  /* 0x0001cc0000047ab9 */ /* 0x000fe20000000a00 */
[-C--:B------:R-:W-:Y:S01]  /*8bd0*/  FMUL R26, R26, R9.reuse ;  /* 0x000000091a1a7220 */ /* 0x080fe20000400000 */
[----:B------:R-:W-:Y:S01]  /*8be0*/  ISETP.NE.U32.AND P0, PT, RZ, UR4, PT ;  /* 0x00000004ff007c0c */ /* 0x000fe2000bf05070 */
[-C--:B------:R-:W-:Y:S01]  /*8bf0*/  FMUL R27, R27, R9.reuse ;  /* 0x000000091b1b7220 */ /* 0x080fe20000400000 */
[-C--:B------:R-:W-:Y:S01]  /*8c00*/  FMUL R30, R30, R9.reuse ;  /* 0x000000091e1e7220 */ /* 0x080fe20000400000 */
[-C--:B------:R-:W-:Y:S01]  /*8c10*/  FMUL R31, R31, R9.reuse ;  /* 0x000000091f1f7220 */ /* 0x080fe20000400000 */
[----:B------:R-:W-:Y:S01]  /*8c20*/  ISETP.NE.AND.EX P0, PT, RZ, UR5, PT, P0 ;  /* 0x00000005ff007c0c */ /* 0x000fe2000bf05300 */
        /* <DEDUP_REMOVED lines=60> */
[----:B------:R-:W-:Y:S06]  /*8ff0*/  @P0 BRA `(.L_x_60) ;  /* 0x0000000000200947 */ /* 0x000fec0003800000 */
[----:B------:R-:W-:Y:S02]  /*9000*/  ULDC.64 UR4, c[0x0][0x728] ;  /* 0x0001ca0000047ab9 */ /* 0x000fe40000000a00 */
[----:B------:R-:W-:-:S04]  /*9010*/  ISETP.NE.U32.AND P0, PT, RZ, UR4, PT ;  /* 0x00000004ff007c0c */ /* 0x000fc8000bf05070 */
[----:B------:R-:W-:-:S13]  /*9020*/  ISETP.NE.AND.EX P0, PT, RZ, UR5, PT, P0 ;  /* 0x00000005ff007c0c */ /* 0x000fda000bf05300 */
[----:B------:R-:W-:Y:S05]  /*9030*/  @!P0 BRA `(.L_x_61) ;  /* 0x00000000000c8947 */ /* 0x000fea0003800000 */
[----:B-12---:R-:W1:Y:S02]  /*9040*/  LDC.64 R4, c[0x0][0x728] ;  /* 0x0001ca00ff047b82 */ /* 0x006e640000000a00 */
[----:B-1----:R3:W5:Y:S01]  /*9050*/  LDG.E R22, desc[UR8][R4.64] ;  /* 0x0000000804167981 */ /* 0x002762000c1e1900 */
[----:B------:R-:W-:Y:S05]  /*9060*/  BRA `(.L_x_60) ;  /* 0x0000000000047947 */ /* 0x000fea0003800000 */
.L_x_61:
[----:B------:R-:W4:Y:S02]  /*9070*/  LDC R22, c[0x0][0x720] ;  /* 0x0001c800ff167b82 */ /* 0x000f240000000800 */
.L_x_60:
[----:B-1----:R-:W-:-:S04]  /*9080*/  MOV R0, RZ ;  /* 0x000000ff00007202 */ /* 0x002fc80000000f00 */
[----:B------:R-:W-:-:S13]  /*9090*/  LOP3.LUT P0, RZ, R0, 0x1bf, RZ, 0xc0, !PT ;  /* 0x000001bf00ff7812 */ /* 0x000fda000780c0ff */
[----:B------:R-:W-:Y:S05]  /*90a0*/  @!P0 BRA `(.L_x_62) ;  /* 0x0000000000408947 */ /* 0x000fea0003800000 */
[----:B------:R-:W-:Y:S01]  /*90b0*/  MOV R14, 0x0 ;  /* 0x00000000000e7802 */ /* 0x000fe20000000f00 */
[----:B------:R-:W-:Y:S01]  /*90c0*/  ULDC.64 UR4, c[0x4][0x70] ;  /* 0x01001c0000047ab9 */ /* 0x000fe20000000a00 */
[----:B------:R-:W-:Y:S01]  /*90d0*/  ULDC.64 UR6, c[0x4][0x8] ;  /* 0x0100020000067ab9 */ /* 0x000fe20000000a00 */
[----:B--23--:R-:W-:Y:S02]  /*90e0*/  MOV R4, UR4 ;  /* 0x0000000400047c02 */ /* 0x00cfe40008000f00 */
[----:B------:R-:W-:Y:S01]  /*90f0*/  MOV R5, UR5 ;  /* 0x0000000500057c02 */ /* 0x000fe20008000f00 */
[----:B------:R-:W1:Y:S01]  /*9100*/  LDC.64 R14, c[0x4][R14] ;  /* 0x010000000e0e7b82 */ /* 0x000e620000000a00 */
[----:B------:R-:W-:Y:S01]  /*9110*/  ULDC.64 UR4, c[0x4][0x78] ;  /* 0x01001e0000047ab9 */ /* 0x000fe20000000a00 */
[----:B------:R-:W-:Y:S02]  /*9120*/  MOV R10, UR6 ;  /* 0x00000006000a7c02 */ /* 0x000fe40008000f00 */
[----:B------:R-:W-:-:S02]  /*9130*/  MOV R6, UR4 ;  /* 0x0000000400067c02 */ /* 0x000fc40008000f00 */
[----:B------:R-:W-:Y:S02]  /*9140*/  MOV R7, UR5 ;  /* 0x0000000500077c02 */ /* 0x000fe40008000f00 */
[----:B------:R-:W-:Y:S02]  /*9150*/  MOV R11, UR7 ;  /* 0x00000007000b7c02 */ /* 0x000fe40008000f00 */
[----:B------:R-:W-:Y:S02]  /*9160*/  MOV R8, 0x70 ;  /* 0x0000007000087802 */ /* 0x000fe40000000f00 */
[----:B------:R-:W-:Y:S02]  /*9170*/  MOV R12, 0x1 ;  /* 0x00000001000c7802 */ /* 0x000fe40000000f00 */
[----:B------:R-:W-:-:S07]  /*9180*/  MOV R13, RZ ;  /* 0x000000ff000d7202 */ /* 0x000fce0000000f00 */
[----:B------:R-:W-:-:S07]  /*9190*/  LEPC R20, `(.L_x_62) ;  /* 0x000000001014794e */ /* 0x000fce0000000000 */
[----:B-1--45:R-:W-:Y:S05]  /*91a0*/  CALL.ABS.NOINC R14 ;  /* 0x000000000e007343 */ /* 0x032fea0003c00000 */
.L_x_62:
[----:B------:R-:W-:Y:S02]  /*91b0*/  R2UR UR4, R2 ;  /* 0x00000000020472ca */ /* 0x000fe400000e0000 */
[----:B------:R-:W-:-:S11]  /*91c0*/  MOV R16, UR61 ;  /* 0x0000003d00107c02 */ /* 0x000fd60008000f00 */
[----:B------:R-:W-:-:S05]  /*91d0*/  MOV R3, UR4 ;  /* 0x0000000400037c02 */ /* 0x000fca0008000f00 */
[----:B------:R-:W-:-:S05]  /*91e0*/  IMAD R16, R3, 0x2200, R16 ;  /* 0x0000220003107824 */ /* 0x000fca00078e0210 */
[----:B------:R-:W-:-:S04]  /*91f0*/  IADD3 R19, R16, -0x2200, RZ ;  /* 0xffffde0010137810 */ /* 0x000fc80007ffe0ff */
        /* <DEDUP_REMOVED lines=18> */
.L_x_63:
[----:B--2---:R-:W1:Y:S01]  /*9320*/  S2R R6, SR_TID.X ;  /* 0x0000000000067919 */ /* 0x004e620000002100 */
[----:B------:R-:W-:Y:S01]  /*9330*/  ULDC.64 UR4, c[0x0][0x730] ;  /* 0x0001cc0000047ab9 */ /* 0x000fe20000000a00 */
[----:B------:R-:W-:Y:S02]  /*9340*/  IADD3 R17, R17, 0x1f, RZ ;  /* 0x0000001f11117810 */ /* 0x000fe40007ffe0ff */
[----:B------:R-:W-:Y:S02]  /*9350*/  ISETP.NE.U32.AND P0, PT, RZ, UR4, PT ;  /* 0x00000004ff007c0c */ /* 0x000fe4000bf05070 */
[----:B------:R-:W-:Y:S02]  /*9360*/  ISETP.GT.U32.AND P1, PT, R17, 0x3e, PT ;  /* 0x0000003e1100780c */ /* 0x000fe40003f24070 */
[----:B------:R-:W-:-:S13]  /*9370*/  ISETP.NE.AND.EX P0, PT, RZ, UR5, PT, P0 ;  /* 0x00000005ff007c0c */ /* 0x000fda000bf05300 */
[----:B----45:R-:W2:Y:S01]  /*9380*/  @P0 LDC R22, c[0x0][0x720] ;  /* 0x0001c800ff160b82 */ /* 0x030ea20000000800 */
[----:B-1----:R-:W-:Y:S02]  /*9390*/  SHF.L.U32 R0, R6, 0x5, RZ ;  /* 0x0000000506007819 */ /* 0x002fe400000006ff */
[----:B---3--:R-:W-:Y:S02]  /*93a0*/  SHF.R.U32.HI R4, RZ, 0x1, R6 ;  /* 0x00000001ff047819 */ /* 0x008fe40000011606 */
[C---:B------:R-:W-:Y:S02]  /*93b0*/  LOP3.LUT R3, R0.reuse, 0xc0, RZ, 0xc0, !PT ;  /* 0x000000c000037812 */ /* 0x040fe400078ec0ff */
[----:B------:R-:W-:Y:S02]  /*93c0*/  LOP3.LUT R5, R0, 0x20, RZ, 0xc0, !PT ;  /* 0x0000002000057812 */ /* 0x000fe400078ec0ff */
[----:B------:R-:W-:Y:S02]  /*93d0*/  LOP3.LUT R3, R3, 0x8, R4, 0xf8, !PT ;  /* 0x0000000803037812 */ /* 0x000fe400078ef804 */
[----:B------:R-:W-:-:S02]  /*93e0*/  SHF.L.U32 R4, R6, 0x2, RZ ;  /* 0x0000000206047819 */ /* 0x000fc400000006ff */
[----:B------:R-:W-:Y:S01]  /*93f0*/  LEA R5, R18, R5, 0x9 ;  /* 0x0000000512057211 */ /* 0x000fe200078e48ff */
[-C--:B--2---:R-:W-:Y:S01]  /*9400*/  FMUL R9, R34, R22.reuse ;  /* 0x0000001622097220 */ /* 0x084fe20000400000 */
[----:B------:R-:W-:Y:S01]  /*9410*/  LOP3.LUT R3, R3, 0x18, R4, 0x78, !PT ;  /* 0x0000001803037812 */ /* 0x000fe200078e7804 */
[-C--:B------:R-:W-:Y:S01]  /*9420*/  FMUL R18, R35, R22.reuse ;  /* 0x0000001623127220 */ /* 0x080fe20000400000 */
[----:B------:R-:W-:Y:S01]  /*9430*/  LOP3.LUT R0, R0, 0x100, RZ, 0xc0, !PT ;  /* 0x0000010000007812 */ /* 0x000fe200078ec0ff */
[-C--:B------:R-:W-:Y:S01]  /*9440*/  FMUL R4, R24, R22.reuse ;  /* 0x0000001618047220 */ /* 0x080fe20000400000 */
[----:B------:R-:W-:Y:S01]  /*9450*/  LOP3.LUT P0, RZ, R6, 0x4, RZ, 0xc0, !PT ;  /* 0x0000000406ff7812 */ /* 0x000fe2000780c0ff */
[-C--:B------:R-:W-:Y:S01]  /*9460*/  FMUL R25, R25, R22.reuse ;  /* 0x0000001619197220 */ /* 0x080fe20000400000 */
[----:B------:R-:W-:Y:S01]  /*9470*/  IADD3 R0, R3, R5, R0 ;  /* 0x0000000503007210 */ /* 0x000fe20007ffe000 */
        /* <DEDUP_REMOVED lines=12> */
[----:B------:R-:W-:Y:S01]  /*9540*/  F2FP.F16.F32.PACK_AB R9, R18, R9 ;  /* 0x000000091209723e */ /* 0x000fe200000000ff */
[-C--:B------:R-:W-:Y:S01]  /*9550*/  FMUL R12, R41, R22.reuse ;  /* 0x00000016290c7220 */ /* 0x080fe20000400000 */
[----:B------:R-:W-:Y:S01]  /*9560*/  MOV R18, 0x10 ;  /* 0x0000001000127802 */ /* 0x000fe20000000f00 */
[-C--:B------:R-:W-:Y:S01]  /*9570*/  FMUL R3, R40, R22.reuse ;  /* 0x0000001628037220 */ /* 0x080fe20000400000 */
[----:B------:R-:W-:Y:S01]  /*9580*/  LEA R19, R0, R19, 0x1 ;  /* 0x0000001300137211 */ /* 0x000fe200078e08ff */
[----:B------:R-:W-:Y:S01]  /*9590*/  FMUL R13, R43, R22 ;  /* 0x000000162b0d7220 */ /* 0x000fe20000400000 */
[----:B------:R-:W-:Y:S01]  /*95a0*/  F2FP.F16.F32.PACK_AB R4, R25, R4 ;  /* 0x000000041904723e */ /* 0x000fe200000000ff */
[-C--:B------:R-:W-:Y:S01]  /*95b0*/  FMUL R42, R42, R22.reuse ;  /* 0x000000162a2a7220 */ /* 0x080fe20000400000 */
        /* <DEDUP_REMOVED lines=114> */
[----:B------:R-:W-:Y:S02]  /*9ce0*/  SEL R18, R18, 0xfffffff0, !P0 ;  /* 0xfffffff012127807 */ /* 0x000fe40004000000 */
[----:B------:R-:W-:Y:S01]  /*9cf0*/  IADD3 R25, R19, 0x1000, RZ ;  /* 0x0000100013197810 */ /* 0x000fe20007ffe0ff */
[----:B------:R-:W-:Y:S06]  /*9d00*/  @P1 BRA `(.L_x_64) ;  /* 0x0000000000041947 */ /* 0x000fec0003800000 */
[----:B------:R-:W-:-:S04]  /*9d10*/  DEPBAR.LE SB0, 0x1 ;  /* 0x000080400000791a */ /* 0x000fc80000000000 */
.L_x_64:
[----:B------:R-:W-:Y:S05]  /*9d20*/  WARPSYNC.ALL ;  /* 0x0000000000007948 */ /* 0x000fea0003800000 */
[----:B------:R-:W-:Y:S01]  /*9d30*/  BAR.SYNC.DEFER_BLOCKING 0x1, 0x80 ;  /* 0x0042000000007b1d */ /* 0x000fe20000010000 */
[----:B------:R-:W-:Y:S02]  /*9d40*/  LEA R0, R0, R16, 0x1 ;  /* 0x0000001000007211 */ /* 0x000fe400078e08ff */
[C---:B------:R-:W-:Y:S02]  /*9d50*/  LEA R25, R18.reuse, R25, 0x1 ;  /* 0x0000001912197211 */ /* 0x040fe400078e08ff */
[----:B------:R-:W-:Y:S01]  /*9d60*/  LEA R18, R18, R19, 0x1 ;  /* 0x0000001312127211 */ /* 0x000fe200078e08ff */
[----:B------:R-:W-:Y:S01]  /*9d70*/  BSSY B0, `(.L_x_65) ;  /* 0x000001e000007945 */ /* 0x000fe20003800000 */
[----:B------:R-:W-:-:S02]  /*9d80*/  F2FP.F16.F32.PACK_AB R20, R20, R23 ;  /* 0x000000171414723e */ /* 0x000fc400000000ff */
[----:B------:R-:W-:Y:S02]  /*9d90*/  F2FP.F16.F32.PACK_AB R12, R12, R3 ;  /* 0x000000030c0c723e */ /* 0x000fe400000000ff */
[----:B------:R-:W-:Y:S02]  /*9da0*/  F2FP.F16.F32.PACK_AB R13, R13, R42 ;  /* 0x0000002a0d0d723e */ /* 0x000fe400000000ff */
[----:B------:R-:W-:Y:S02]  /*9db0*/  F2FP.F16.F32.PACK_AB R14, R14, R17 ;  /* 0x000000110e0e723e */ /* 0x000fe400000000ff */
[----:B------:R-:W-:Y:S02]  /*9dc0*/  F2FP.F16.F32.PACK_AB R15, R15, R46 ;  /* 0x0000002e0f0f723e */ /* 0x000fe400000000ff */
[----:B------:R-:W-:Y:S02]  /*9dd0*/  F2FP.F16.F32.PACK_AB R21, R21, R50 ;  /* 0x000000321515723e */ /* 0x000fe400000000ff */
[----:B------:R-:W-:-:S02]  /*9de0*/  F2FP.F16.F32.PACK_AB R22, R53, R52 ;  /* 0x000000343516723e */ /* 0x000fc400000000ff */
[----:B------:R-:W-:Y:S01]  /*9df0*/  F2FP.F16.F32.PACK_AB R23, R55, R54 ;  /* 0x000000363717723e */ /* 0x000fe200000000ff */
[----:B------:R1:W-:Y:S04]  /*9e00*/  STSM.16.M88.4 [R0+-0x2200], R4 ;  /* 0xffde000400007844 */ /* 0x0003e80000000200 */
[----:B------:R1:W-:Y:S01]  /*9e10*/  STSM.16.M88.4 [R18], R8 ;  /* 0x0000000812007844 */ /* 0x0003e20000000200 */
[----:B------:R-:W-:Y:S01]  /*9e20*/  @!PT LDS RZ, [RZ] ;  /* 0x00000000fffff984 */ /* 0x000fe20000000800 */
[----:B------:R-:W-:Y:S01]  /*9e30*/  @!PT LDS RZ, [RZ] ;  /* 0x00000000fffff984 */ /* 0x000fe20000000800 */
[----:B------:R-:W-:Y:S01]  /*9e40*/  @!PT LDS RZ, [RZ] ;  /* 0x00000000fffff984 */ /* 0x000fe20000000800 */
[----:B------:R-:W-:Y:S01]  /*9e50*/  @!PT LDS RZ, [RZ] ;  /* 0x00000000fffff984 */ /* 0x000fe20000000800 */
[----:B------:R2:W-:Y:S06]  /*9e60*/  MEMBAR.ALL.CTA ;  /* 0x0000000000007992 */ /* 0x0005ec0000008000 */
[----:B--2---:R-:W2:Y:S02]  /*9e70*/  FENCE.VIEW.ASYNC.S ;  /* 0x00000000000073c6 */ /* 0x004ea40000000000 */
[----:B--2---:R-:W-:Y:S06]  /*9e80*/  BAR.SYNC.DEFER_BLOCKING 0x1, 0x80 ;  /* 0x0042000000007b1d */ /* 0x004fec0000010000 */
[----:B------:R-:W-:Y:S05]  /*9e90*/  @P1 BRA `(.L_x_66) ;  /* 0x00000000002c1947 */ /* 0x000fea0003800000 */
[----:B------:R-:W-:Y:S01]  /*9ea0*/  S2UR UR44, SR_CTAID.Z ;  /* 0x00000000002c79c3 */ /* 0x000fe20000002700 */
[----:B------:R-:W-:Y:S01]  /*9eb0*/  R2UR UR40, R16 ;  /* 0x00000000102872ca */ /* 0x000fe200000e0000 */
[----:B------:R-:W-:Y:S01]  /*9ec0*/  ULDC.64 UR4, c[0x0][0x198] ;  /* 0x0000660000047ab9 */ /* 0x000fe20000000a00 */
[----:B------:R-:W-:Y:S01]  /*9ed0*/  UMOV UR41, URZ ;  /* 0x0000003f00297c82 */ /* 0x000fe20008000000 */
[----:B------:R-:W-:-:S04]  /*9ee0*/  UIADD3 UR4, UP0, UR4, 0x670, URZ ;  /* 0x0000067004047890 */ /* 0x000fc8000ff1e03f */
[----:B------:R-:W2:Y:S01]  /*9ef0*/  S2UR UR43, SR_CTAID.Y ;  /* 0x00000000002b79c3 */ /* 0x000ea20000002600 */
[----:B------:R-:W-:-:S05]  /*9f00*/  UIADD3.X UR5, URZ, UR5, URZ, UP0, !UPT ;  /* 0x000000053f057290 */ /* 0x000fca00087fe43f */
[----:B------:R-:W-:-:S09]  /*9f10*/  UIADD3 UR40, UR40, -0x2200, URZ ;  /* 0xffffde0028287890 */ /* 0x000fd2000fffe03f */
[----:B--2---:R2:W-:Y:S01]  /*9f20*/  UTMASTG.4D [UR40], [UR4] ;  /* 0x00000028040073b5 */ /* 0x0045e20008018000 */
[----:B------:R0:W-:Y:S01]  /*9f30*/  UTMACMDFLUSH ;  /* 0x00000000000079b7 */ /* 0x0001e20000000000 */
[----:B--2---:R-:W-:-:S04]  /*9f40*/  DEPBAR.LE SB0, 0x1 ;  /* 0x000080400000791a */ /* 0x004fc80000000000 */
.L_x_66:
[----:B------:R-:W-:Y:S05]  /*9f50*/  BSYNC B0 ;  /* 0x0000000000007941 */ /* 0x000fea0003800000 */
.L_x_65:
[----:B------:R-:W-:Y:S01]  /*9f60*/  BAR.SYNC.DEFER_BLOCKING 0x1, 0x80 ;  /* 0x0042000000007b1d */ /* 0x000fe20000010000 */
[----:B-1----:R-:W-:Y:S02]  /*9f70*/  F2FP.F16.F32.PACK_AB R4, R57, R56 ;  /* 0x000000383904723e */ /* 0x002fe400000000ff */
[----:B------:R-:W-:Y:S02]  /*9f80*/  F2FP.F16.F32.PACK_AB R5, R59, R58 ;  /* 0x0000003a3b05723e */ /* 0x000fe400000000ff */
[----:B------:R-:W-:Y:S01]  /*9f90*/  F2FP.F16.F32.PACK_AB R6, R61, R60 ;  /* 0x0000003c3d06723e */ /* 0x000fe200000000ff */
[----:B------:R-:W-:Y:S01]  /*9fa0*/  BSSY B0, `(.L_x_67) ;  /* 0x000001c000007945 */ /* 0x000fe20003800000 */
[----:B------:R-:W-:Y:S02]  /*9fb0*/  F2FP.F16.F32.PACK_AB R7, R63, R62 ;  /* 0x0000003e3f07723e */ /* 0x000fe400000000ff */
[----:B------:R-:W-:Y:S02]  /*9fc0*/  F2FP.F16.F32.PACK_AB R8, R65, R64 ;  /* 0x000000404108723e */ /* 0x000fe400000000ff */
[----:B------:R-:W-:-:S02]  /*9fd0*/  F2FP.F16.F32.PACK_AB R9, R67, R66 ;  /* 0x000000424309723e */ /* 0x000fc400000000ff */
[----:B------:R-:W-:Y:S02]  /*9fe0*/  F2FP.F16.F32.PACK_AB R10, R69, R68 ;  /* 0x00000044450a723e */ /* 0x000fe400000000ff */
[----:B------:R-:W-:Y:S01]  /*9ff0*/  F2FP.F16.F32.PACK_AB R11, R71, R70 ;  /* 0x00000046470b723e */ /* 0x000fe200000000ff */
[----:B------:R1:W-:Y:S04]  /*a000*/  STSM.16.M88.4 [R19+0x1000], R12 ;  /* 0x0010000c13007844 */ /* 0x0003e80000000200 */
[----:B------:R1:W-:Y:S01]  /*a010*/  STSM.16.M88.4 [R18+0x1000], R20 ;  /* 0x0010001412007844 */ /* 0x0003e20000000200 */
        /* <DEDUP_REMOVED lines=11> */
[----:B------:R-:W-:Y:S01]  /*a0d0*/  UMOV UR9, 0x20 ;  /* 0x0000002000097882 */ /* 0x000fe20000000000 */
[----:B------:R-:W-:Y:S01]  /*a0e0*/  UIADD3 UR4, UP0, UR4, 0x670, URZ ;  /* 0x0000067004047890 */ /* 0x000fe2000ff1e03f */
[----:B------:R-:W-:-:S03]  /*a0f0*/  UMOV UR10, UR42 ;  /* 0x0000002a000a7c82 */ /* 0x000fc60008000000 */
[----:B------:R-:W2:Y:S01]  /*a100*/  S2UR UR11, SR_CTAID.Y ;  /* 0x00000000000b79c3 */ /* 0x000ea20000002600 */
[----:B------:R-:W-:-:S05]  /*a110*/  UIADD3.X UR5, URZ, UR5, URZ, UP0, !UPT ;  /* 0x000000053f057290 */ /* 0x000fca00087fe43f */
[----:B------:R-:W-:-:S09]  /*a120*/  UIADD3 UR8, UR8, -0x1200, URZ ;  /* 0xffffee0008087890 */ /* 0x000fd2000fffe03f */
[----:B--2---:R2:W-:Y:S01]  /*a130*/  UTMASTG.4D [UR8], [UR4] ;  /* 0x00000008040073b5 */ /* 0x0045e20008018000 */
[----:B------:R0:W-:Y:S01]  /*a140*/  UTMACMDFLUSH ;  /* 0x00000000000079b7 */ /* 0x0001e20000000000 */
[----:B--2---:R-:W-:-:S04]  /*a150*/  DEPBAR.LE SB0, 0x1 ;  /* 0x000080400000791a */ /* 0x004fc80000000000 */
.L_x_68:
[----:B------:R-:W-:Y:S05]  /*a160*/  BSYNC B0 ;  /* 0x0000000000007941 */ /* 0x000fea0003800000 */
.L_x_67:
        /* <DEDUP_REMOVED lines=10> */
[----:B------:R1:W-:Y:S04]  /*a210*/  STSM.16.M88.4 [R19], R4 ;  /* 0x0000000413007844 */ /* 0x0003e80000000200 */
        /* <DEDUP_REMOVED lines=21> */
.L_x_70:
[----:B------:R-:W-:Y:S05]  /*a370*/  BSYNC B0 ;  /* 0x0000000000007941 */ /* 0x000fea0003800000 */
.L_x_69:
        /* <DEDUP_REMOVED lines=32> */
.L_x_72:
[----:B------:R-:W-:Y:S05]  /*a580*/  BSYNC B0 ;  /* 0x0000000000007941 */ /* 0x000fea0003800000 */
.L_x_71:
[----:B------:R-:W-:Y:S01]  /*a590*/  BAR.SYNC.DEFER_BLOCKING 0x1, 0x80 ;  /* 0x0042000000007b1d */ /* 0x000fe20000010000 */
[----:B------:R-:W-:Y:S02]  /*a5a0*/  F2FP.F16.F32.PACK_AB R104, R105, R104 ;  /* 0x000000686968723e */ /* 0x000fe400000000ff */
        /* <DEDUP_REMOVED lines=15> */
[----:B---3--:R-:W3:Y:S02]  /*a6a0*/  FENCE.VIEW.ASYNC.S ;  /* 0x00000000000073c6 */ /* 0x008ee40000000000 */
[----:B---3--:R-:W-:Y:S06]  /*a6b0*/  BAR.SYNC.DEFER_BLOCKING 0x1, 0x80 ;  /* 0x0042000000007b1d */ /* 0x008fec0000010000 */
[----:B------:R-:W-:Y:S05]  /*a6c0*/  @P1 BRA `(.L_x_74) ;  /* 0x0000000000301947 */ /* 0x000fea0003800000 */
[----:B------:R-:W-:Y:S01]  /*a6d0*/  S2UR UR12, SR_CTAID.Z ;  /* 0x00000000000c79c3 */ /* 0x000fe20000002700 */
[----:B------:R-:W-:Y:S01]  /*a6e0*/  R2UR UR8, R16 ;  /* 0x00000000100872ca */ /* 0x000fe200000e0000 */
[----:B------:R-:W-:Y:S01]  /*a6f0*/  ULDC.64 UR4, c[0x0][0x198] ;  /* 0x0000660000047ab9 */ /* 0x000fe20000000a00 */
[----:B------:R-:W-:Y:S01]  /*a700*/  UMOV UR9, 0x80 ;  /* 0x0000008000097882 */ /* 0x000fe20000000000 */
[----:B------:R-:W-:Y:S01]  /*a710*/  UIADD3 UR4, UP0, UR4, 0x670, URZ ;  /* 0x0000067004047890 */ /* 0x000fe2000ff1e03f */
[----:B------:R-:W-:-:S03]  /*a720*/  UMOV UR10, UR42 ;  /* 0x0000002a000a7c82 */ /* 0x000fc60008000000 */
[----:B------:R-:W3:Y:S01]  /*a730*/  S2UR UR11, SR_CTAID.Y ;  /* 0x00000000000b79c3 */ /* 0x000ee20000002600 */
[----:B------:R-:W-:-:S05]  /*a740*/  UIADD3.X UR5, URZ, UR5, URZ, UP0, !UPT ;  /* 0x000000053f057290 */ /* 0x000fca00087fe43f */
[----:B------:R-:W-:-:S09]  /*a750*/  UIADD3 UR8, UR8, -0x2200, URZ ;  /* 0xffffde0008087890 */ /* 0x000fd2000fffe03f */
[----:B---3--:R3:W-:Y:S01]  /*a760*/  UTMASTG.4D [UR8], [UR4] ;  /* 0x00000008040073b5 */ /* 0x0087e20008018000 */
[----:B------:R0:W-:Y:S01]  /*a770*/  UTMACMDFLUSH ;  /* 0x00000000000079b7 */ /* 0x0001e20000000000 */
[----:B---3--:R-:W-:-:S04]  /*a780*/  DEPBAR.LE SB0, 0x1 ;  /* 0x000080400000791a */ /* 0x008fc80000000000 */
.L_x_74:
[----:B------:R-:W-:Y:S05]  /*a790*/  BSYNC B0 ;  /* 0x0000000000007941 */ /* 0x000fea0003800000 */
.L_x_73:
        /* <DEDUP_REMOVED lines=17> */
[----:B----4-:R-:W4:Y:S02]  /*a8b0*/  FENCE.VIEW.ASYNC.S ;  /* 0x00000000000073c6 */ /* 0x010f240000000000 */
[----:B----4-:R-:W-:Y:S06]  /*a8c0*/  BAR.SYNC.DEFER_BLOCKING 0x1, 0x80 ;  /* 0x0042000000007b1d */ /* 0x010fec0000010000 */
[----:B------:R-:W-:Y:S05]  /*a8d0*/  @P1 BRA `(.L_x_76) ;  /* 0x0000000000301947 */ /* 0x000fea0003800000 */
[----:B------:R-:W-:Y:S01]  /*a8e0*/  S2UR UR12, SR_CTAID.Z ;  /* 0x00000000000c79c3 */ /* 0x000fe20000002700 */
[----:B------:R-:W-:Y:S01]  /*a8f0*/  R2UR UR8, R16 ;  /* 0x00000000100872ca */ /* 0x000fe200000e0000 */
[----:B------:R-:W-:Y:S01]  /*a900*/  ULDC.64 UR4, c[0x0][0x198] ;  /* 0x0000660000047ab9 */ /* 0x000fe20000000a00 */
[----:B------:R-:W-:Y:S01]  /*a910*/  UMOV UR9, 0xa0 ;  /* 0x000000a000097882 */ /* 0x000fe20000000000 */
[----:B------:R-:W-:Y:S01]  /*a920*/  UIADD3 UR4, UP0, UR4, 0x670, URZ ;  /* 0x0000067004047890 */ /* 0x000fe2000ff1e03f */
[----:B------:R-:W-:-:S03]  /*a930*/  UMOV UR10, UR42 ;  /* 0x0000002a000a7c82 */ /* 0x000fc60008000000 */
[----:B------:R-:W4:Y:S01]  /*a940*/  S2UR UR11, SR_CTAID.Y ;  /* 0x00000000000b79c3 */ /* 0x000f220000002600 */
[----:B------:R-:W-:-:S05]  /*a950*/  UIADD3.X UR5, URZ, UR5, URZ, UP0, !UPT ;  /* 0x000000053f057290 */ /* 0x000fca00087fe43f */
[----:B------:R-:W-:-:S09]  /*a960*/  UIADD3 UR8, UR8, -0x1200, URZ ;  /* 0xffffee0008087890 */ /* 0x000fd2000fffe03f */
[----:B----4-:R4:W-:Y:S01]  /*a970*/  UTMASTG.4D [UR8], [UR4] ;  /* 0x00000008040073b5 */ /* 0x0109e20008018000 */
[----:B------:R0:W-:Y:S01]  /*a980*/  UTMACMDFLUSH ;  /* 0x00000000000079b7 */ /* 0x0001e20000000000 */
[----:B----4-:R-:W-:-:S04]  /*a990*/  DEPBAR.LE SB0, 0x1 ;  /* 0x000080400000791a */ /* 0x010fc80000000000 */
.L_x_76:
[----:B------:R-:W-:Y:S05]  /*a9a0*/  BSYNC B0 ;  /* 0x0000000000007941 */ /* 0x000fea0003800000 */
.L_x_75:
        /* <DEDUP_REMOVED lines=17> */
[----:B-----5:R-:W5:Y:S02]  /*aac0*/  FENCE.VIEW.ASYNC.S ;  /* 0x00000000000073c6 */ /* 0x020f640000000000 */
[----:B-----5:R-:W-:Y:S06]  /*aad0*/  BAR.SYNC.DEFER_BLOCKING 0x1, 0x80 ;  /* 0x0042000000007b1d */ /* 0x020fec0000010000 */
[----:B------:R-:W-:Y:S05]  /*aae0*/  @P1 BRA `(.L_x_78) ;  /* 0x0000000000301947 */ /* 0x000fea0003800000 */
[----:B------:R-:W-:Y:S01]  /*aaf0*/  S2UR UR12, SR_CTAID.Z ;  /* 0x00000000000c79c3 */ /* 0x000fe20000002700 */
[----:B------:R-:W-:Y:S01]  /*ab00*/  R2UR UR8, R16 ;  /* 0x00000000100872ca */ /* 0x000fe200000e0000 */
[----:B------:R-:W-:Y:S01]  /*ab10*/  ULDC.64 UR4, c[0x0][0x198] ;  /* 0x0000660000047ab9 */ /* 0x000fe20000000a00 */
[----:B------:R-:W-:Y:S01]  /*ab20*/  UMOV UR9, 0xc0 ;  /* 0x000000c000097882 */ /* 0x000fe20000000000 */
[----:B------:R-:W-:Y:S01]  /*ab30*/  UIADD3 UR4, UP0, UR4, 0x670, URZ ;  /* 0x0000067004047890 */ /* 0x000fe2000ff1e03f */
[----:B------:R-:W-:-:S03]  /*ab40*/  UMOV UR10, UR42 ;  /* 0x0000002a000a7c82 */ /* 0x000fc60008000000 */
[----:B------:R-:W5:Y:S01]  /*ab50*/  S2UR UR11, SR_CTAID.Y ;  /* 0x00000000000b79c3 */ /* 0x000f620000002600 */
[----:B------:R-:W-:-:S05]  /*ab60*/  UIADD3.X UR5, URZ, UR5, URZ, UP0, !UPT ;  /* 0x000000053f057290 */ /* 0x000fca00087fe43f */
[----:B------:R-:W-:-:S09]  /*ab70*/  UIADD3 UR8, UR8, -0x2200, URZ ;  /* 0xffffde0008087890 */ /* 0x000fd2000fffe03f */
[----:B-----5:R1:W-:Y:S01]  /*ab80*/  UTMASTG.4D [UR8], [UR4] ;  /* 0x00000008040073b5 */ /* 0x0203e20008018000 */
[----:B------:R0:W-:Y:S01]  /*ab90*/  UTMACMDFLUSH ;  /* 0x00000000000079b7 */ /* 0x0001e20000000000 */
[----:B-1----:R-:W-:-:S04]  /*aba0*/  DEPBAR.LE SB0, 0x1 ;  /* 0x000080400000791a */ /* 0x002fc80000000000 */
.L_x_78:
[----:B------:R-:W-:Y:S05]  /*abb0*/  BSYNC B0 ;  /* 0x0000000000007941 */ /* 0x000fea0003800000 */
.L_x_77:
[----:B------:R-:W-:Y:S06]  /*abc0*/  BAR.SYNC.DEFER_BLOCKING 0x1, 0x80 ;  /* 0x0042000000007b1d */ /* 0x000fec0000010000 */
[----:B------:R-:W-:Y:S01]  /*abd0*/  BSSY B0, `(.L_x_79) ;  /* 0x0000016000007945 */ /* 0x000fe20003800000 */
[----:B------:R1:W-:Y:S04]  /*abe0*/  STSM.16.M88.4 [R19+0x1000], R136 ;  /* 0x0010008813007844 */ /* 0x0003e80000000200 */
        /* <DEDUP_REMOVED lines=18> */
[----:B-----5:R1:W-:Y:S02]  /*ad10*/  UTMASTG.4D [UR8], [UR4] ;  /* 0x00000008040073b5 */ /* 0x0203e40008018000 */
[----:B-1----:R0:W-:Y:S02]  /*ad20*/  UTMACMDFLUSH ;  /* 0x00000000000079b7 */ /* 0x0021e40000000000 */
.L_x_80:
[----:B------:R-:W-:Y:S05]  /*ad30*/  BSYNC B0 ;  /* 0x0000000000007941 */ /* 0x000fea0003800000 */
.L_x_79:
[----:B------:R-:W-:Y:S01]  /*ad40*/  R2UR UR4, R2 ;  /* 0x00000000020472ca */ /* 0x000fe200000e0000 */
[----:B------:R-:W-:-:S12]  /*ad50*/  DEPBAR.LE SB0, 0x0 ;  /* 0x000080000000791a */ /* 0x000fd80000000000 */
[----:B------:R-:W-:-:S04]  /*ad60*/  UIADD3 UR4, UR4, -0x1, URZ ;  /* 0xffffffff04047890 */ /* 0x000fc8000fffe03f */
[----:B------:R-:W-:-:S04]  /*ad70*/  USHF.L.U32 UR4, UR4, 0x3, URZ ;  /* 0x0000000304047899 */ /* 0x000fc8000800063f */
[----:B------:R-:W-:-:S04]  /*ad80*/  ULOP3.LUT UR4, UR4, 0x8, URZ, 0xe2, !UPT ;  /* 0x0000000804047892 */ /* 0x000fc8000f8ee23f */
[----:B------:R-:W-:-:S06]  /*ad90*/  ULOP3.LUT UR4, UR4, 0x18, URZ, 0x3c, !UPT ;  /* 0x0000001804047892 */ /* 0x000fcc000f8e3c3f */
[----:B------:R-:W-:-:S04]  /*ada0*/  MOV R0, UR4 ;  /* 0x0000000400007c02 */ /* 0x000fc80008000f00 */
[----:B------:R-:W-:Y:S01]  /*adb0*/  SYNCS.ARRIVE.TRANS64.A1T0 RZ, [R0+UR61+0x38090], RZ ;  /* 0x038090ff00ff79a7 */ /* 0x000fe2000810003d */
[----:B------:R-:W-:Y:S05]  /*adc0*/  EXIT ;  /* 0x000000000000794d */ /* 0x000fea0003800000 */
.L_x_6:
[----:B------:R-:W-:-:S08]  /*add0*/  UISETP.NE.AND UP0, UPT, UR8, 0x1, UPT ;  /* 0x000000010800788c */ /* 0x000fd0000bf05270 */
[----:B------:R-:W1:-:S00]  /*ade0*/  USETMAXREG.DEALLOC.CTAPOOL 0x18 ;  /* 0x00000018000079c8 */ /* 0x000e4000080e0500 */
[----:B------:R-:W-:-:S13]  /*adf0*/  PLOP3.LUT P0, PT, PT, PT, UP0, 0x80, 0x0 ;  /* 0x000000000000781c */ /* 0x000fda0003f0f008 */
[----:B------:R-:W-:Y:S05]  /*ae00*/  @P0 EXIT ;  /* 0x000000000000094d */ /* 0x000fea0003800000 */
[----:B------:R-:W2:Y:S01]  /*ae10*/  S2UR UR11, SR_CTAID.X ;  /* 0x00000000000b79c3 */ /* 0x000ea20000002500 */
[----:B------:R-:W-:Y:S01]  /*ae20*/  ELECT P3, URZ, PT ;  /* 0x00000000003f782f */ /* 0x000fe20003860000 */
[----:B------:R-:W-:Y:S01]  /*ae30*/  BSSY B0, `(.L_x_81) ;  /* 0x000003c000007945 */ /* 0x000fe20003800000 */
[----:B-1----:R-:W-:Y:S02]  /*ae40*/  MOV R2, RZ ;  /* 0x000000ff00027202 */ /* 0x002fe40000000f00 */
[----:B------:R-:W-:Y:S02]  /*ae50*/  MOV R8, RZ ;  /* 0x000000ff00087202 */ /* 0x000fe40000000f00 */
[----:B------:R-:W-:Y:S01]  /*ae60*/  MOV R4, RZ ;  /* 0x000000ff00047202 */ /* 0x000fe20000000f00 */
[----:B------:R-:W1:Y:S08]  /*ae70*/  S2UR UR44, SR_CTAID.Y ;  /* 0x00000000002c79c3 */ /* 0x000e700000002600 */
[----:B------:R-:W3:Y:S01]  /*ae80*/  S2UR UR45, SR_CTAID.Z ;  /* 0x00000000002d79c3 */ /* 0x000ee20000002700 */
[----:B--2---:R-:W-:Y:S01]  /*ae90*/  USHF.L.U32 UR11, UR11, 0x7, URZ ;  /* 0x000000070b0b7899 */ /* 0x004fe2000800063f */
[----:B------:R-:W-:Y:S11]  /*aea0*/  @!P3 BRA `(.L_x_82) ;  /* 0x0000000000d0b947 */ /* 0x000ff60003800000 */
[----:B------:R-:W2:Y:S01]  /*aeb0*/  S2R R4, SR_CgaCtaId ;  /* 0x0000000000047919 */ /* 0x000ea20000008800 */
[----:B------:R-:W-:Y:S02]  /*aec0*/  MOV R3, 0x400 ;  /* 0x0000040000037802 */ /* 0x000fe40000000f00 */
[----:B------:R-:W-:Y:S02]  /*aed0*/  MOV R5, 0x1 ;  /* 0x0000000100057802 */ /* 0x000fe40000000f00 */
[----:B--2---:R-:W-:Y:S02]  /*aee0*/  LEA R4, R4, R3, 0x18 ;  /* 0x0000000304047211 */ /* 0x004fe400078ec0ff */
[----:B------:R-:W-:-:S04]  /*aef0*/  SHF.L.U32 R3, R5, 0x1f, RZ ;  /* 0x0000001f05037819 */ /* 0x000fc800000006ff */
[----:B------:R-:W2:Y:S02]  /*af00*/  SYNCS.PHASECHK.TRANS64.TRYWAIT P0, [R4+URZ+0x38060], R3 ;  /* 0x03806003040075a7 */ /* 0x000ea4000800017f */
[----:B--2---:R-:W-:Y:S05]  /*af10*/  @!P0 BRA `(.L_x_83) ;  /* 0x0000001800888947 */ /* 0x004fea0003800000 */
.L_x_120:
[----:B------:R-:W-:Y:S01]  /*af20*/  ULOP3.LUT UR4, UR14, 0x2, URZ, 0xfc, !UPT ;  /* 0x000000020e047892 */ /* 0x000fe2000f8efc3f */
[----:B--2---:R-:W-:-:S03]  /*af30*/  @P2 MOV R3, 0x8000 ;  /* 0x0000800000032802 */ /* 0x004fc60000000f00 */
[----:B------:R-:W-:Y:S01]  /*af40*/  UPRMT UR4, UR4, 0x9910, URZ ;  /* 0x0000991004047896 */ /* 0x000fe2000800003f */
[----:B------:R2:W-:Y:S03]  /*af50*/  @P2 SYNCS.ARRIVE.TRANS64 RZ, [R4+URZ+0x38050], R3 ;  /* 0x0380500304ff29a7 */ /* 0x0005e6000800003f */
[----:B------:R-:W-:-:S06]  /*af60*/  UISETP.NE.AND UP0, UPT, UR4, 0x2, UPT ;  /* 0x000000020400788c */ /* 0x000fcc000bf05270 */
[----:B------:R-:W-:-:S13]  /*af70*/  PLOP3.LUT P0, PT, PT, PT, UP0, 0x80, 0x0 ;  /* 0x000000000000781c */ /* 0x000fda0003f0f008 */
[----:B--2---:R-:W-:Y:S05]  /*af80*/  @P0 BRA `(.L_x_84) ;  /* 0x0000000000040947 */ /* 0x004fea0003800000 */
[----:B-1-3--:R-:W-:Y:S01]  /*af90*/  BPT.TRAP 0x1 ;  /* 0x000000040000795c */ /* 0x00afe20000300000 */
.L_x_84:
[----:B------:R-:W-:-:S04]  /*afa0*/  LOP3.LUT P0, RZ, R0, 0x1f, RZ, 0xc0, !PT ;  /* 0x0000001f00ff7812 */ /* 0x000fc8000780c0ff */
[----:B------:R-:W-:-:S13]  /*afb0*/  PLOP3.LUT P0, PT, P0, P2, PT, 0x2a, 0x0 ;  /* 0x000000000000781c */ /* 0x000fda0000704572 */
[----:B------:R-:W-:Y:S05]  /*afc0*/  @P0 BRA `(.L_x_85) ;  /* 0x0000000000040947 */ /* 0x000fea0003800000 */
[----:B-1-3--:R-:W-:Y:S01]  /*afd0*/  BPT.TRAP 0x1 ;  /* 0x000000040000795c */ /* 0x00afe20000300000 */
.L_x_85:
[----:B------:R-:W-:Y:S01]  /*afe0*/  R2UR UR8, R4 ;  /* 0x00000000040872ca */ /* 0x000fe200000e0000 */
[----:B------:R-:W-:Y:S01]  /*aff0*/  ULDC.64 UR4, c[0x0][0x198] ;  /* 0x0000660000047ab9 */ /* 0x000fe20000000a00 */
[----:B------:R-:W-:Y:S01]  /*b000*/  UMOV UR6, 0x0 ;  /* 0x0000000000067882 */ /* 0x000fe20000000000 */
[----:B------:R-:W-:Y:S01]  /*b010*/  UIADD3 UR4, UP0, UR4, 0xf0, URZ ;  /* 0x000000f004047890 */ /* 0x000fe2000ff1e03f */
[----:B------:R-:W-:Y:S01]  /*b020*/  MOV R8, 0x40 ;  /* 0x0000004000087802 */ /* 0x000fe20000000f00 */
[----:B------:R-:W-:Y:S01]  /*b030*/  UMOV UR7, 0x10000000 ;  /* 0x1000000000077882 */ /* 0x000fe20000000000 */
[----:B------:R-:W-:Y:S01]  /*b040*/  UMOV UR10, URZ ;  /* 0x0000003f000a7c82 */ /* 0x000fe20008000000 */
[----:B------:R-:W-:Y:S01]  /*b050*/  UIADD3.X UR5, URZ, UR5, URZ, UP0, !UPT ;  /* 0x000000053f057290 */ /* 0x000fe200087fe43f */
[----:B------:R-:W-:Y:S01]  /*b060*/  MOV R4, 0x1 ;  /* 0x0000000100047802 */ /* 0x000fe20000000f00 */
[----:B-1----:R-:W-:Y:S01]  /*b070*/  UMOV UR12, UR44 ;  /* 0x0000002c000c7c82 */ /* 0x002fe20008000000 */
[----:B---3--:R-:W-:Y:S01]  /*b080*/  UMOV UR13, UR45 ;  /* 0x0000002d000d7c82 */ /* 0x008fe20008000000 */
[----:B------:R-:W-:Y:S01]  /*b090*/  UMOV UR26, 0x40 ;  /* 0x00000040001a7882 */ /* 0x000fe20000000000 */
[----:B------:R-:W-:Y:S01]  /*b0a0*/  UMOV UR27, UR11 ;  /* 0x0000000b001b7c82 */ /* 0x000fe20008000000 */
[----:B------:R-:W-:-:S02]  /*b0b0*/  UIADD3 UR9, UR8, 0x38050, URZ ;  /* 0x0003805008097890 */ /* 0x000fc4000fffe03f */
[----:B------:R-:W-:Y:S02]  /*b0c0*/  UIADD3 UR24, UR8, 0x2000, URZ ;  /* 0x0000200008187890 */ /* 0x000fe4000fffe03f */
[----:B------:R-:W-:Y:S02]  /*b0d0*/  UIADD3 UR16, UR8, 0x4000, URZ ;  /* 0x0000400008107890 */ /* 0x000fe4000fffe03f */
[----:B------:R-:W-:Y:S01]  /*b0e0*/  UIADD3 UR40, UR8, 0x6000, URZ ;  /* 0x0000600008287890 */ /* 0x000fe2000fffe03f */
[----:B------:R-:W-:Y:S01]  /*b0f0*/  UMOV UR28, UR44 ;  /* 0x0000002c001c7c82 */ /* 0x000fe20008000000 */
[----:B------:R-:W-:Y:S01]  /*b100*/  UMOV UR29, UR45 ;  /* 0x0000002d001d7c82 */ /* 0x000fe20008000000 */
[----:B------:R-:W-:Y:S01]  /*b110*/  UMOV UR25, UR9 ;  /* 0x0000000900197c82 */ /* 0x000fe20008000000 */
[----:B------:R-:W-:Y:S01]  /*b120*/  UMOV UR18, 0x80 ;  /* 0x0000008000127882 */ /* 0x000fe20000000000 */
[----:B------:R-:W-:Y:S01]  /*b130*/  UMOV UR19, UR11 ;  /* 0x0000000b00137c82 */ /* 0x000fe20008000000 */
[----:B------:R-:W-:Y:S01]  /*b140*/  UMOV UR20, UR44 ;  /* 0x0000002c00147c82 */ /* 0x000fe20008000000 */
[----:B------:R2:W-:Y:S01]  /*b150*/  UTMALDG.4D [UR8], [UR4], desc[UR6] ;  /* 0x00000608040075b4 */ /* 0x0005e20008019000 */
[----:B------:R-:W-:Y:S01]  /*b160*/  UMOV UR21, UR45 ;  /* 0x0000002d00157c82 */ /* 0x000fe20008000000 */
[----:B------:R-:W-:Y:S01]  /*b170*/  UMOV UR17, UR9 ;  /* 0x0000000900117c82 */ /* 0x000fe20008000000 */
[----:B------:R-:W-:Y:S01]  /*b180*/  UMOV UR42, 0xc0 ;  /* 0x000000c0002a7882 */ /* 0x000fe20000000000 */
[----:B------:R-:W-:Y:S01]  /*b190*/  UMOV UR43, UR11 ;  /* 0x0000000b002b7c82 */ /* 0x000fe20008000000 */
[----:B------:R-:W-:Y:S01]  /*b1a0*/  UMOV UR41, UR9 ;  /* 0x0000000900297c82 */ /* 0x000fe20008000000 */
[----:B------:R2:W-:Y:S01]  /*b1b0*/  UTMALDG.4D [UR24], [UR4], desc[UR6] ;  /* 0x00000618040075b4 */ /* 0x0005e20008019000 */
[----:B------:R2:W-:Y:S01]  /*b1c0*/  UTMALDG.4D [UR16], [UR4], desc[UR6] ;  /* 0x00000610040075b4 */ /* 0x0005e20008019000 */
[----:B------:R2:W-:Y:S02]  /*b1d0*/  UTMALDG.4D [UR40], [UR4], desc[UR6] ;  /* 0x00000628040075b4 */ /* 0x0005e40008019000 */
[----:B--2---:R-:W-:Y:S01]  /*b1e0*/  NOP ;  /* 0x0000000000007918 */ /* 0x004fe20000000000 */
.L_x_82:
[----:B-1-3--:R-:W-:Y:S05]  /*b1f0*/  BSYNC B0 ;  /* 0x0000000000007941 */ /* 0x00afea0003800000 */
.L_x_81:
[----:B------:R-:W1:Y:S01]  /*b200*/  LDC R3, c[0x0][0x28c] ;  /* 0x0000a300ff037b82 */ /* 0x000e620000000800 */
[----:B------:R-:W-:Y:S01]  /*b210*/  BSSY B0, `(.L_x_86) ;  /* 0x0000038000007945 */ /* 0x000fe20003800000 */
[----:B-1----:R-:W-:-:S13]  /*b220*/  ISETP.GT.AND P4, PT, R3, RZ, P3 ;  /* 0x000000ff0300720c */ /* 0x002fda0001f84270 */
[----:B------:R-:W-:Y:S05]  /*b230*/  @!P4 BRA `(.L_x_87) ;  /* 0x0000000000d4c947 */ /* 0x000fea0003800000 */
[----:B------:R-:W1:Y:S01]  /*b240*/  S2R R5, SR_CgaCtaId ;  /* 0x0000000000057919 */ /* 0x000e620000008800 */
[----:B------:R-:W-:-:S04]  /*b250*/  MOV R2, 0x400 ;  /* 0x0000040000027802 */ /* 0x000fc80000000f00 */
[----:B-1----:R-:W-:Y:S02]  /*b260*/  LEA R2, R5, R2, 0x18 ;  /* 0x0000000205027211 */ /* 0x002fe400078ec0ff */
[----:B------:R-:W-:-:S04]  /*b270*/  MOV R5, 0x1 ;  /* 0x0000000100057802 */ /* 0x000fc80000000f00 */
[----:B------:R-:W-:-:S04]  /*b280*/  SHF.L.U32 R5, R5, 0x1f, RZ ;  /* 0x0000001f05057819 */ /* 0x000fc800000006ff */
[----:B------:R-:W1:Y:S02]  /*b290*/  SYNCS.PHASECHK.TRANS64.TRYWAIT P0, [R2+URZ+0x38028], R5 ;  /* 0x03802805020075a7 */ /* 0x000e64000800017f */
[----:B-1----:R-:W-:Y:S05]  /*b2a0*/  @!P0 BRA `(.L_x_88) ;  /* 0x0000001400b88947 */ /* 0x002fea0003800000 */
.L_x_121:
[----:B------:R-:W-:Y:S01]  /*b2b0*/  ULOP3.LUT UR4, UR14, 0x2, URZ, 0xfc, !UPT ;  /* 0x000000020e047892 */ /* 0x000fe2000f8efc3f */
[----:B-1----:R-:W-:-:S03]  /*b2c0*/  @P2 MOV R5, 0x8000 ;  /* 0x0000800000052802 */ /* 0x002fc60000000f00 */
[----:B------:R-:W-:Y:S01]  /*b2d0*/  UPRMT UR4, UR4, 0x9910, URZ ;  /* 0x0000991004047896 */ /* 0x000fe2000800003f */
[----:B------:R1:W-:Y:S03]  /*b2e0*/  @P2 SYNCS.ARRIVE.TRANS64 RZ, [R2+URZ+0x38000], R5 ;  /* 0x0380000502ff29a7 */ /* 0x0003e6000800003f */
[----:B------:R-:W-:-:S06]  /*b2f0*/  UISETP.NE.AND UP0, UPT, UR4, 0x2, UPT ;  /* 0x000000020400788c */ /* 0x000fcc000bf05270 */
[----:B------:R-:W-:-:S13]  /*b300*/  PLOP3.LUT P0, PT, PT, PT, UP0, 0x80, 0x0 ;  /* 0x000000000000781c */ /* 0x000fda0003f0f008 */
[----:B-1----:R-:W-:Y:S05]  /*b310*/  @P0 BRA `(.L_x_89) ;  /* 0x0000000000040947 */ /* 0x002fea0003800000 */
[----:B------:R-:W-:Y:S01]  /*b320*/  BPT.TRAP 0x1 ;  /* 0x000000040000795c */ /* 0x000fe20000300000 */
.L_x_89:
[----:B------:R-:W-:-:S04]  /*b330*/  LOP3.LUT P0, RZ, R0, 0x1f, RZ, 0xc0, !PT ;  /* 0x0000001f00ff7812 */ /* 0x000fc8000780c0ff */
[----:B------:R-:W-:-:S13]  /*b340*/  PLOP3.LUT P0, PT, P0, P2, PT, 0x2a, 0x0 ;  /* 0x000000000000781c */ /* 0x000fda0000704572 */
[----:B------:R-:W-:Y:S05]  /*b350*/  @P0 BRA `(.L_x_90) ;  /* 0x0000000000040947 */ /* 0x000fea0003800000 */
[----:B------:R-:W-:Y:S01]  /*b360*/  BPT.TRAP 0x1 ;  /* 0x000000040000795c */ /* 0x000fe20000300000 */
.L_x_90:
[----:B------:R-:W-:Y:S01]  /*b370*/  R2UR UR40, R2 ;  /* 0x00000000022872ca */ /* 0x000fe200000e0000 */
[----:B------:R-:W-:Y:S01]  /*b380*/  ULDC.64 UR4, c[0x0][0x198] ;  /* 0x0000660000047ab9 */ /* 0x000fe20000000a00 */
[----:B------:R-:W-:Y:S01]  /*b390*/  UMOV UR19, URZ ;  /* 0x0000003f00137c82 */ /* 0x000fe20008000000 */
[----:B------:R-:W-:Y:S01]  /*b3a0*/  UIADD3 UR4, UP0, UR4, 0x1f0, URZ ;  /* 0x000001f004047890 */ /* 0x000fe2000ff1e03f */
[----:B------:R-:W-:Y:S01]  /*b3b0*/  MOV R2, 0x1 ;  /* 0x0000000100027802 */ /* 0x000fe20000000f00 */
[----:B------:R-:W-:Y:S01]  /*b3c0*/  UMOV UR6, 0x0 ;  /* 0x0000000000067882 */ /* 0x000fe20000000000 */
[----:B------:R-:W-:Y:S01]  /*b3d0*/  UMOV UR7, 0x10000000 ;  /* 0x1000000000077882 */ /* 0x000fe20000000000 */
[----:B------:R-:W-:Y:S01]  /*b3e0*/  UIADD3.X UR5, URZ, UR5, URZ, UP0, !UPT ;  /* 0x000000053f057290 */ /* 0x000fe200087fe43f */
[----:B------:R-:W-:Y:S01]  /*b3f0*/  UMOV UR18, URZ ;  /* 0x0000003f00127c82 */ /* 0x000fe20008000000 */
[----:B------:R-:W-:Y:S01]  /*b400*/  UMOV UR20, UR44 ;  /* 0x0000002c00147c82 */ /* 0x000fe20008000000 */
[----:B------:R-:W-:Y:S01]  /*b410*/  UMOV UR21, UR45 ;  /* 0x0000002d00157c82 */ /* 0x000fe20008000000 */
[----:B------:R-:W-:-:S02]  /*b420*/  UMOV UR34, 0x40 ;  /* 0x0000004000227882 */ /* 0x000fc40000000000 */
[----:B------:R-:W-:Y:S02]  /*b430*/  UIADD3 UR16, UR40, 0x10000, URZ ;  /* 0x0001000028107890 */ /* 0x000fe4000fffe03f */
[----:B------:R-:W-:Y:S02]  /*b440*/  UIADD3 UR17, UR40, 0x38000, URZ ;  /* 0x0003800028117890 */ /* 0x000fe4000fffe03f */
[----:B------:R-:W-:Y:S02]  /*b450*/  UIADD3 UR32, UR40, 0x12000, URZ ;  /* 0x0001200028207890 */ /* 0x000fe4000fffe03f */
[----:B------:R-:W-:Y:S02]  /*b460*/  UIADD3 UR24, UR40, 0x14000, URZ ;  /* 0x0001400028187890 */ /* 0x000fe4000fffe03f */
[----:B------:R-:W-:Y:S01]  /*b470*/  UIADD3 UR40, UR40, 0x16000, URZ ;  /* 0x0001600028287890 */ /* 0x000fe2000fffe03f */
[----:B------:R-:W-:Y:S01]  /*b480*/  UMOV UR36, UR44 ;  /* 0x0000002c00247c82 */ /* 0x000fe20008000000 */
        /* <DEDUP_REMOVED lines=15> */
[----:B-1----:R-:W-:Y:S01]  /*b580*/  NOP ;  /* 0x0000000000007918 */ /* 0x002fe20000000000 */
.L_x_87:
[----:B------:R-:W-:Y:S05]  /*b590*/  BSYNC B0 ;  /* 0x0000000000007941 */ /* 0x000fea0003800000 */
.L_x_86:
[----:B------:R-:W-:Y:S04]  /*b5a0*/  BSSY B0, `(.L_x_91) ;  /* 0x000003a000007945 */ /* 0x000fe80003800000 */
[----:B------:R-:W-:Y:S05]  /*b5b0*/  @!P3 BRA `(.L_x_92) ;  /* 0x0000000000e0b947 */ /* 0x000fea0003800000 */
[----:B------:R-:W1:Y:S01]  /*b5c0*/  S2R R6, SR_CgaCtaId ;  /* 0x0000000000067919 */ /* 0x000e620000008800 */
[----:B------:R-:W-:-:S04]  /*b5d0*/  MOV R5, 0x400 ;  /* 0x0000040000057802 */ /* 0x000fc80000000f00 */
[----:B-1----:R-:W-:Y:S02]  /*b5e0*/  LEA R7, R6, R5, 0x18 ;  /* 0x0000000506077211 */ /* 0x002fe400078ec0ff */
[----:B------:R-:W-:Y:S02]  /*b5f0*/  MOV R6, 0x1 ;  /* 0x0000000100067802 */ /* 0x000fe40000000f00 */
[----:B------:R-:W-:Y:S02]  /*b600*/  LEA R5, R4, R7, 0x3 ;  /* 0x0000000704057211 */ /* 0x000fe400078e18ff */
[----:B------:R-:W-:-:S04]  /*b610*/  SHF.L.U32 R6, R6, 0x1f, RZ ;  /* 0x0000001f06067819 */ /* 0x000fc800000006ff */
[----:B------:R-:W1:Y:S02]  /*b620*/  SYNCS.PHASECHK.TRANS64.TRYWAIT P0, [R5+URZ+0x38060], R6 ;  /* 0x03806006050075a7 */ /* 0x000e64000800017f */
[----:B-1----:R-:W-:Y:S05]  /*b630*/  @!P0 BRA `(.L_x_93) ;  /* 0x0000001000e88947 */ /* 0x002fea0003800000 */
.L_x_122:
        /* <DEDUP_REMOVED lines=8> */
.L_x_94:
[----:B------:R-:W-:-:S04]  /*b6c0*/  LOP3.LUT P0, RZ, R0, 0x1f, RZ, 0xc0, !PT ;  /* 0x0000001f00ff7812 */ /* 0x000fc8000780c0ff */
[----:B------:R-:W-:-:S13]  /*b6d0*/  PLOP3.LUT P0, PT, P0, P2, PT, 0x2a, 0x0 ;  /* 0x000000000000781c */ /* 0x000fda0000704572 */
[----:B------:R-:W-:Y:S05]  /*b6e0*/  @P0 BRA `(.L_x_95) ;  /* 0x0000000000040947 */ /* 0x000fea0003800000 */
[----:B------:R-:W-:Y:S01]  /*b6f0*/  BPT.TRAP 0x1 ;  /* 0x000000040000795c */ /* 0x000fe20000300000 */
.L_x_95:
[----:B------:R-:W-:Y:S01]  /*b700*/  R2UR UR32, R4 ;  /* 0x00000000042072ca */ /* 0x000fe200000e0000 */
[----:B------:R-:W-:Y:S01]  /*b710*/  ULDC.64 UR8, c[0x0][0x198] ;  /* 0x0000660000087ab9 */ /* 0x000fe20000000a00 */
[----:B------:R-:W-:Y:S01]  /*b720*/  R2UR UR5, R7 ;  /* 0x00000000070572ca */ /* 0x000fe200000e0000 */
[----:B------:R-:W-:Y:S01]  /*b730*/  UIADD3 UR4, UP0, UR8, 0xf0, URZ ;  /* 0x000000f008047890 */ /* 0x000fe2000ff1e03f */
[----:B------:R-:W-:Y:S01]  /*b740*/  R2UR UR33, R5 ;  /* 0x00000000052172ca */ /* 0x000fe200000e0000 */
[----:B------:R-:W-:Y:S01]  /*b750*/  UMOV UR6, 0x0 ;  /* 0x0000000000067882 */ /* 0x000fe20000000000 */
[----:B------:R-:W-:Y:S01]  /*b760*/  R2UR UR35, R8 ;  /* 0x00000000082372ca */ /* 0x000fe200000e0000 */
[----:B------:R-:W-:Y:S01]  /*b770*/  UMOV UR7, 0x10000000 ;  /* 0x1000000000077882 */ /* 0x000fe20000000000 */
[----:B------:R-:W-:Y:S01]  /*b780*/  UMOV UR34, URZ ;  /* 0x0000003f00227c82 */ /* 0x000fe20008000000 */
[----:B------:R-:W-:Y:S01]  /*b790*/  UMOV UR36, UR44 ;  /* 0x0000002c00247c82 */ /* 0x000fe20008000000 */
[----:B------:R-:W-:Y:S01]  /*b7a0*/  UMOV UR37, UR45 ;  /* 0x0000002d00257c82 */ /* 0x000fe20008000000 */
[----:B------:R-:W-:Y:S01]  /*b7b0*/  UMOV UR42, 0x40 ;  /* 0x00000040002a7882 */ /* 0x000fe20000000000 */
[----:B------:R-:W-:Y:S01]  /*b7c0*/  UMOV UR26, 0x80 ;  /* 0x00000080001a7882 */ /* 0x000fe20000000000 */
[----:B------:R-:W-:Y:S01]  /*b7d0*/  UMOV UR28, UR44 ;  /* 0x0000002c001c7c82 */ /* 0x000fe20008000000 */
[----:B------:R-:W-:Y:S01]  /*b7e0*/  UMOV UR29, UR45 ;  /* 0x0000002d001d7c82 */ /* 0x000fe20008000000 */
[----:B------:R-:W-:-:S02]  /*b7f0*/  ULEA UR32, UR32, UR5, 0xf ;  /* 0x0000000520207291 */ /* 0x000fc4000f8e783f */
[----:B------:R-:W-:Y:S02]  /*b800*/  UIADD3 UR33, UR33, 0x38050, URZ ;  /* 0x0003805021217890 */ /* 0x000fe4000fffe03f */
[----:B------:R-:W-:Y:S02]  /*b810*/  UIADD3 UR35, UR11, UR35, URZ ;  /* 0x000000230b237290 */ /* 0x000fe4000fffe03f */
[----:B------:R-:W-:Y:S02]  /*b820*/  UIADD3.X UR5, URZ, UR9, URZ, UP0, !UPT ;  /* 0x000000093f057290 */ /* 0x000fe400087fe43f */
[----:B------:R-:W-:Y:S02]  /*b830*/  UIADD3 UR40, UR32, 0x2000, URZ ;  /* 0x0000200020287890 */ /* 0x000fe4000fffe03f */
[----:B------:R-:W-:Y:S02]  /*b840*/  UIADD3 UR24, UR32, 0x4000, URZ ;  /* 0x0000400020187890 */ /* 0x000fe4000fffe03f */
[----:B------:R-:W-:Y:S01]  /*b850*/  UIADD3 UR16, UR32, 0x6000, URZ ;  /* 0x0000600020107890 */ /* 0x000fe2000fffe03f */
        /* <DEDUP_REMOVED lines=8> */
[----:B------:R-:W-:Y:S01]  /*b8e0*/  UMOV UR17, UR33 ;  /* 0x0000002100117c82 */ /* 0x000fe20008000000 */
[----:B------:R-:W-:Y:S01]  /*b8f0*/  UMOV UR19, UR35 ;  /* 0x0000002300137c82 */ /* 0x000fe20008000000 */
[----:B------:R1:W-:Y:S01]  /*b900*/  UTMALDG.4D [UR40], [UR4], desc[UR6] ;  /* 0x00000628040075b4 */ /* 0x0003e20008019000 */
[----:B------:R1:W-:Y:S01]  /*b910*/  UTMALDG.4D [UR24], [UR4], desc[UR6] ;  /* 0x00000618040075b4 */ /* 0x0003e20008019000 */
[----:B------:R1:W-:Y:S02]  /*b920*/  UTMALDG.4D [UR16], [UR4], desc[UR6] ;  /* 0x00000610040075b4 */ /* 0x0003e40008019000 */
[----:B-1----:R-:W-:Y:S01]  /*b930*/  NOP ;  /* 0x0000000000007918 */ /* 0x002fe20000000000 */
.L_x_92:
[----:B------:R-:W-:Y:S05]  /*b940*/  BSYNC B0 ;  /* 0x0000000000007941 */ /* 0x000fea0003800000 */
.L_x_91:
[----:B------:R-:W-:Y:S01]  /*b950*/  BSSY B0, `(.L_x_96) ;  /* 0x000003c000007945 */ /* 0x000fe20003800000 */
[----:B------:R-:W-:-:S03]  /*b960*/  MOV R8, RZ ;  /* 0x000000ff00087202 */ /* 0x000fc60000000f00 */
[----:B------:R-:W-:Y:S05]  /*b970*/  @!P4 BRA `(.L_x_97) ;  /* 0x0000000000e4c947 */ /* 0x000fea0003800000 */
[----:B------:R-:W1:Y:S01]  /*b980*/  S2R R5, SR_CgaCtaId ;  /* 0x0000000000057919 */ /* 0x000e620000008800 */
[----:B------:R-:W-:Y:S02]  /*b990*/  MOV R4, 0x400 ;  /* 0x0000040000047802 */ /* 0x000fe40000000f00 */
[----:B------:R-:W-:-:S04]  /*b9a0*/  MOV R7, 0x1 ;  /* 0x0000000100077802 */ /* 0x000fc80000000f00 */
[----:B------:R-:W-:Y:S02]  /*b9b0*/  SHF.L.U32 R7, R7, 0x1f, RZ ;  /* 0x0000001f07077819 */ /* 0x000fe400000006ff */
[----:B-1----:R-:W-:-:S04]  /*b9c0*/  LEA R5, R5, R4, 0x18 ;  /* 0x0000000405057211 */ /* 0x002fc800078ec0ff */
[----:B------:R-:W-:-:S04]  /*b9d0*/  LEA R4, R2, R5, 0x3 ;  /* 0x0000000502047211 */ /* 0x000fc800078e18ff */
[----:B------:R-:W1:Y:S02]  /*b9e0*/  SYNCS.PHASECHK.TRANS64.TRYWAIT P0, [R4+URZ+0x38028], R7 ;  /* 0x03802807040075a7 */ /* 0x000e64000800017f */
[----:B-1----:R-:W-:Y:S05]  /*b9f0*/  @!P0 BRA `(.L_x_98) ;  /* 0x00000010000c8947 */ /* 0x002fea0003800000 */
.L_x_123:
        /* <DEDUP_REMOVED lines=8> */
.L_x_99:
[----:B------:R-:W-:-:S04]  /*ba80*/  LOP3.LUT P0, RZ, R0, 0x1f, RZ, 0xc0, !PT ;  /* 0x0000001f00ff7812 */ /* 0x000fc8000780c0ff */
[----:B------:R-:W-:-:S13]  /*ba90*/  PLOP3.LUT P0, PT, P0, P2, PT, 0x2a, 0x0 ;  /* 0x000000000000781c */ /* 0x000fda0000704572 */
[----:B------:R-:W-:Y:S05]  /*baa0*/  @P0 BRA `(.L_x_100) ;  /* 0x0000000000040947 */ /* 0x000fea0003800000 */
[----:B------:R-:W-:Y:S01]  /*bab0*/  BPT.TRAP 0x1 ;  /* 0x000000040000795c */ /* 0x000fe20000300000 */
.L_x_100:
[----:B------:R-:W-:Y:S01]  /*bac0*/  LEA R5, R2, R5, 0xf ;  /* 0x0000000502057211 */ /* 0x000fe200078e78ff */
[----:B------:R-:W-:Y:S01]  /*bad0*/  ULDC.64 UR4, c[0x0][0x198] ;  /* 0x0000660000047ab9 */ /* 0x000fe20000000a00 */
[----:B------:R-:W-:Y:S01]  /*bae0*/  R2UR UR33, R4 ;  /* 0x00000000042172ca */ /* 0x000fe200000e0000 */
[----:B------:R-:W-:Y:S01]  /*baf0*/  UIADD3 UR4, UP0, UR4, 0x2f0, URZ ;  /* 0x000002f004047890 */ /* 0x000fe2000ff1e03f */
[----:B------:R-:W-:Y:S01]  /*bb00*/  R2UR UR16, R5 ;  /* 0x00000000051072ca */ /* 0x000fe200000e0000 */
[----:B------:R-:W-:Y:S01]  /*bb10*/  UMOV UR35, URZ ;  /* 0x0000003f00237c82 */ /* 0x000fe20008000000 */
[----:B------:R-:W-:Y:S01]  /*bb20*/  UMOV UR6, 0x0 ;  /* 0x0000000000067882 */ /* 0x000fe20000000000 */
[----:B------:R-:W-:Y:S01]  /*bb30*/  UIADD3.X UR5, URZ, UR5, URZ, UP0, !UPT ;  /* 0x000000053f057290 */ /* 0x000fe200087fe43f */
[----:B------:R-:W-:Y:S01]  /*bb40*/  IADD3 R2, R2, 0x1, RZ ;  /* 0x0000000102027810 */ /* 0x000fe20007ffe0ff */
[----:B------:R-:W-:Y:S01]  /*bb50*/  UMOV UR7, 0x10000000 ;  /* 0x1000000000077882 */ /* 0x000fe20000000000 */
[----:B------:R-:W-:Y:S01]  /*bb60*/  UMOV UR34, URZ ;  /* 0x0000003f00227c82 */ /* 0x000fe20008000000 */
[----:B------:R-:W-:Y:S01]  /*bb70*/  UMOV UR36, UR44 ;  /* 0x0000002c00247c82 */ /* 0x000fe20008000000 */
[----:B------:R-:W-:Y:S01]  /*bb80*/  UMOV UR37, UR45 ;  /* 0x0000002d00257c82 */ /* 0x000fe20008000000 */
[----:B------:R-:W-:Y:S01]  /*bb90*/  UMOV UR42, 0x40 ;  /* 0x00000040002a7882 */ /* 0x000fe20000000000 */
[----:B------:R-:W-:Y:S01]  /*bba0*/  UMOV UR43, UR35 ;  /* 0x00000023002b7c82 */ /* 0x000fe20008000000 */
[----:B------:R-:W-:Y:S01]  /*bbb0*/  UIADD3 UR33, UR33, 0x38000, URZ ;  /* 0x0003800021217890 */ /* 0x000fe2000fffe03f */
[----:B------:R-:W-:Y:S01]  /*bbc0*/  MOV R8, 0x1 ;  /* 0x0000000100087802 */ /* 0x000fe20000000f00 */
[----:B------:R-:W-:-:S02]  /*bbd0*/  UIADD3 UR32, UR16, 0x10000, URZ ;  /* 0x0001000010207890 */ /* 0x000fc4000fffe03f */
[----:B------:R-:W-:Y:S02]  /*bbe0*/  UIADD3 UR40, UR16, 0x12000, URZ ;  /* 0x0001200010287890 */ /* 0x000fe4000fffe03f */
[----:B------:R-:W-:Y:S02]  /*bbf0*/  UIADD3 UR24, UR16, 0x14000, URZ ;  /* 0x0001400010187890 */ /* 0x000fe4000fffe03f */
[----:B------:R-:W-:Y:S01]  /*bc00*/  UIADD3 UR16, UR16, 0x16000, URZ ;  /* 0x0001600010107890 */ /* 0x000fe2000fffe03f */
        /* <DEDUP_REMOVED lines=16> */
.L_x_97:
[----:B------:R-:W-:Y:S05]  /*bd10*/  BSYNC B0 ;  /* 0x0000000000007941 */ /* 0x000fea0003800000 */
.L_x_96:
[----:B------:R-:W-:-:S13]  /*bd20*/  ISETP.GE.AND P0, PT, R3, 0x41, PT ;  /* 0x000000410300780c */ /* 0x000fda0003f06270 */
[----:B------:R-:W-:Y:S05]  /*bd30*/  @!P0 EXIT ;  /* 0x000000000000894d */ /* 0x000fea0003800000 */
[----:B------:R-:W-:Y:S01]  /*bd40*/  IADD3 R3, R3, 0x3f, RZ ;  /* 0x0000003f03037810 */ /* 0x000fe20007ffe0ff */
[----:B------:R-:W-:Y:S01]  /*bd50*/  BSSY B0, `(.L_x_101) ;  /* 0x0000085000007945 */ /* 0x000fe20003800000 */
[----:B------:R-:W-:Y:S02]  /*bd60*/  LOP3.LUT P0, RZ, R0, 0x1f, RZ, 0xc0, !PT ;  /* 0x0000001f00ff7812 */ /* 0x000fe4000780c0ff */
[----:B------:R-:W-:Y:S02]  /*bd70*/  SHF.R.S32.HI R0, RZ, 0x1f, R3 ;  /* 0x0000001fff007819 */ /* 0x000fe40000011403 */
[----:B------:R-:W-:Y:S02]  /*bd80*/  PLOP3.LUT P0, PT, P0, P2, PT, 0x2a, 0x0 ;  /* 0x000000000000781c */ /* 0x000fe40000704572 */
[----:B------:R-:W-:Y:S02]  /*bd90*/  LEA.HI R0, R0, R3, RZ, 0x6 ;  /* 0x0000000300007211 */ /* 0x000fe400078f30ff */
[----:B------:R-:W-:-:S02]  /*bda0*/  MOV R3, UR14 ;  /* 0x0000000e00037c02 */ /* 0x000fc40008000f00 */
[----:B------:R-:W-:Y:S02]  /*bdb0*/  SHF.R.S32.HI R4, RZ, 0x6, R0 ;  /* 0x00000006ff047819 */ /* 0x000fe40000011400 */
[----:B------:R-:W-:Y:S02]  /*bdc0*/  LOP3.LUT R0, R3, 0x2, RZ, 0xfc, !PT ;  /* 0x0000000203007812 */ /* 0x000fe400078efcff */
[----:B------:R-:W-:Y:S02]  /*bdd0*/  SHF.L.U32 R4, R4, 0x1, RZ ;  /* 0x0000000104047819 */ /* 0x000fe400000006ff */
[----:B------:R-:W-:-:S07]  /*bde0*/  MOV R3, 0x1 ;  /* 0x0000000100037802 */ /* 0x000fce0000000f00 */
.L_x_112:
[----:B------:R-:W-:Y:S04]  /*bdf0*/  BSSY B1, `(.L_x_102) ;  /* 0x000003a000017945 */ /* 0x000fe80003800000 */
[----:B------:R-:W-:Y:S05]  /*be00*/  @!P3 BRA `(.L_x_103) ;  /* 0x0000000000e0b947 */ /* 0x000fea0003800000 */
[----:B------:R-:W1:Y:S01]  /*be10*/  S2R R6, SR_CgaCtaId ;  /* 0x0000000000067919 */ /* 0x000e620000008800 */
[----:B------:R-:W-:-:S04]  /*be20*/  MOV R5, 0x400 ;  /* 0x0000040000057802 */ /* 0x000fc80000000f00 */
[----:B-1----:R-:W-:Y:S02]  /*be30*/  LEA R7, R6, R5, 0x18 ;  /* 0x0000000506077211 */ /* 0x002fe400078ec0ff */
[----:B------:R-:W-:Y:S02]  /*be40*/  SHF.L.U32 R5, R3, 0x1f, RZ ;  /* 0x0000001f03057819 */ /* 0x000fe400000006ff */
[----:B------:R-:W-:-:S04]  /*be50*/  LEA R6, R2, R7, 0x3 ;  /* 0x0000000702067211 */ /* 0x000fc800078e18ff */
[----:B------:R-:W1:Y:S02]  /*be60*/  SYNCS.PHASECHK.TRANS64.TRYWAIT P4, [R6+URZ+0x38028], R5 ;  /* 0x03802805060075a7 */ /* 0x000e64000808017f */
[----:B-1----:R-:W-:Y:S05]  /*be70*/  @!P4 BRA `(.L_x_104) ;  /* 0x0000000c0000c947 */ /* 0x002fea0003800000 */
.L_x_124:
[----:B-1----:R-:W-:-:S04]  /*be80*/  @P2 MOV R5, 0x8000 ;  /* 0x0000800000052802 */ /* 0x002fc80000000f00 */
[----:B------:R1:W-:Y:S02]  /*be90*/  @P2 SYNCS.ARRIVE.TRANS64 RZ, [R6+URZ+0x38000], R5 ;  /* 0x0380000506ff29a7 */ /* 0x0003e4000800003f */
[----:B-1----:R-:W-:-:S04]  /*bea0*/  PRMT R5, R0, 0x9910, RZ ;  /* 0x0000991000057816 */ /* 0x002fc800000000ff */
[----:B------:R-:W-:-:S13]  /*beb0*/  ISETP.NE.AND P4, PT, R5, 0x2, PT ;  /* 0x000000020500780c */ /* 0x000fda0003f85270 */
[----:B------:R-:W-:Y:S05]  /*bec0*/  @P4 BRA `(.L_x_105) ;  /* 0x0000000000044947 */ /* 0x000fea0003800000 */
[----:B------:R-:W-:Y:S01]  /*bed0*/  BPT.TRAP 0x1 ;  /* 0x000000040000795c */ /* 0x000fe20000300000 */
.L_x_105:
[----:B------:R-:W-:Y:S05]  /*bee0*/  @P0 BRA `(.L_x_106) ;  /* 0x0000000000040947 */ /* 0x000fea0003800000 */
[----:B------:R-:W-:Y:S01]  /*bef0*/  BPT.TRAP 0x1 ;  /* 0x000000040000795c */ /* 0x000fe20000300000 */
.L_x_106:
[----:B------:R-:W-:Y:S01]  /*bf00*/  LEA R7, R2, R7, 0xf ;  /* 0x0000000702077211 */ /* 0x000fe200078e78ff */
[----:B------:R-:W-:Y:S01]  /*bf10*/  ULDC.64 UR4, c[0x0][0x198] ;  /* 0x0000660000047ab9 */ /* 0x000fe20000000a00 */
[----:B------:R-:W-:Y:S01]  /*bf20*/  R2UR UR41, R6 ;  /* 0x00000000062972ca */ /* 0x000fe200000e0000 */
[----:B------:R-:W-:Y:S01]  /*bf30*/  UIADD3 UR4, UP0, UR4, 0x1f0, URZ ;  /* 0x000001f004047890 */ /* 0x000fe2000ff1e03f */
[----:B------:R-:W-:Y:S01]  /*bf40*/  R2UR UR43, R8 ;  /* 0x00000000082b72ca */ /* 0x000fe200000e0000 */
[----:B------:R-:W-:Y:S01]  /*bf50*/  UMOV UR6, 0x0 ;  /* 0x0000000000067882 */ /* 0x000fe20000000000 */
[----:B------:R-:W-:Y:S01]  /*bf60*/  R2UR UR16, R7 ;  /* 0x00000000071072ca */ /* 0x000fe200000e0000 */
[----:B------:R-:W-:Y:S01]  /*bf70*/  UIADD3.X UR5, URZ, UR5, URZ, UP0, !UPT ;  /* 0x000000053f057290 */ /* 0x000fe200087fe43f */
[----:B------:R-:W-:Y:S01]  /*bf80*/  IADD3 R5, R2, 0x1, RZ ;  /* 0x0000000102057810 */ /* 0x000fe20007ffe0ff */
[----:B------:R-:W-:Y:S01]  /*bf90*/  UMOV UR7, 0x10000000 ;  /* 0x1000000000077882 */ /* 0x000fe20000000000 */
[----:B------:R-:W-:Y:S01]  /*bfa0*/  UMOV UR42, URZ ;  /* 0x0000003f002a7c82 */ /* 0x000fe20008000000 */
[----:B------:R-:W-:Y:S01]  /*bfb0*/  UMOV UR34, 0x40 ;  /* 0x0000004000227882 */ /* 0x000fe20000000000 */
[----:B------:R-:W-:Y:S01]  /*bfc0*/  UMOV UR36, UR44 ;  /* 0x0000002c00247c82 */ /* 0x000fe20008000000 */
[----:B------:R-:W-:Y:S01]  /*bfd0*/  UMOV UR37, UR45 ;  /* 0x0000002d00257c82 */ /* 0x000fe20008000000 */
[----:B------:R-:W-:Y:S01]  /*bfe0*/  UMOV UR26, 0x80 ;  /* 0x00000080001a7882 */ /* 0x000fe20000000000 */
[----:B------:R-:W-:Y:S01]  /*bff0*/  UIADD3 UR41, UR41, 0x38000, URZ ;  /* 0x0003800029297890 */ /* 0x000fe2000fffe03f */
[----:B------:R-:W-:Y:S01]  /*c000*/  ISETP.NE.AND P4, PT, R5, 0x5, PT ;  /* 0x000000050500780c */ /* 0x000fe20003f85270 */
[----:B------:R-:W-:-:S02]  /*c010*/  USHF.L.U32 UR43, UR43, 0x6, URZ ;  /* 0x000000062b2b7899 */ /* 0x000fc4000800063f */
[----:B------:R-:W-:Y:S01]  /*c020*/  UIADD3 UR40, UR16, 0x10000, URZ ;  /* 0x0001000010287890 */ /* 0x000fe2000fffe03f */
[----:B------:R-:W-:Y:S01]  /*c030*/  SEL R2, RZ, 0x1, P4 ;  /* 0x00000001ff027807 */ /* 0x000fe20002000000 */
[----:B------:R-:W-:Y:S02]  /*c040*/  UIADD3 UR32, UR16, 0x12000, URZ ;  /* 0x0001200010207890 */ /* 0x000fe4000fffe03f */
[----:B------:R-:W-:Y:S01]  /*c050*/  UIADD3 UR24, UR16, 0x14000, URZ ;  /* 0x0001400010187890 */ /* 0x000fe2000fffe03f */
[----:B------:R-:W-:Y:S01]  /*c060*/  LOP3.LUT R3, R3, R2, RZ, 0x3c, !PT ;  /* 0x0000000203037212 */ /* 0x000fe200078e3cff */
[----:B------:R-:W-:Y:S01]  /*c070*/  UIADD3 UR16, UR16, 0x16000, URZ ;  /* 0x0001600010107890 */ /* 0x000fe2000fffe03f */
[----:B------:R-:W-:Y:S01]  /*c080*/  SEL R2, R5, RZ, P4 ;  /* 0x000000ff05027207 */ /* 0x000fe20002000000 */
[----:B------:R-:W-:Y:S01]  /*c090*/  UMOV UR33, UR41 ;  /* 0x0000002900217c82 */ /* 0x000fe20008000000 */
[----:B------:R-:W-:Y:S01]  /*c0a0*/  UMOV UR35, UR43 ;  /* 0x0000002b00237c82 */ /* 0x000fe20008000000 */
        /* <DEDUP_REMOVED lines=14> */
.L_x_103:
[----:B------:R-:W-:Y:S05]  /*c190*/  BSYNC B1 ;  /* 0x0000000000017941 */ /* 0x000fea0003800000 */
.L_x_102:
[----:B------:R-:W-:Y:S01]  /*c1a0*/  ISETP.LT.OR P4, PT, R4, 0x4, !P3 ;  /* 0x000000040400780c */ /* 0x000fe20005f81670 */
[----:B------:R-:W-:-:S12]  /*c1b0*/  BSSY B1, `(.L_x_107) ;  /* 0x000003b000017945 */ /* 0x000fd80003800000 */
[----:B------:R-:W-:Y:S05]  /*c1c0*/  @P4 BRA `(.L_x_108) ;  /* 0x0000000000e44947 */ /* 0x000fea0003800000 */
[----:B------:R-:W1:Y:S01]  /*c1d0*/  S2R R6, SR_CgaCtaId ;  /* 0x0000000000067919 */ /* 0x000e620000008800 */
[----:B------:R-:W-:Y:S02]  /*c1e0*/  MOV R5, 0x400 ;  /* 0x0000040000057802 */ /* 0x000fe40000000f00 */
[----:B------:R-:W-:Y:S02]  /*c1f0*/  SHF.L.U32 R7, R3, 0x1f, RZ ;  /* 0x0000001f03077819 */ /* 0x000fe400000006ff */
[----:B-1----:R-:W-:-:S04]  /*c200*/  LEA R5, R6, R5, 0x18 ;  /* 0x0000000506057211 */ /* 0x002fc800078ec0ff */
[----:B------:R-:W-:-:S04]  /*c210*/  LEA R6, R2, R5, 0x3 ;  /* 0x0000000502067211 */ /* 0x000fc800078e18ff */
[----:B------:R-:W1:Y:S02]  /*c220*/  SYNCS.PHASECHK.TRANS64.TRYWAIT P4, [R6+URZ+0x38028], R7 ;  /* 0x03802807060075a7 */ /* 0x000e64000808017f */
[----:B-1----:R-:W-:Y:S05]  /*c230*/  @!P4 BRA `(.L_x_109) ;  /* 0x000000080024c947 */ /* 0x002fea0003800000 */
.L_x_125:
[----:B-1----:R-:W-:-:S04]  /*c240*/  @P1 MOV R7, 0x8000 ;  /* 0x0000800000071802 */ /* 0x002fc80000000f00 */
[----:B------:R1:W-:Y:S02]  /*c250*/  @P1 SYNCS.ARRIVE.TRANS64 RZ, [R6+URZ+0x38000], R7 ;  /* 0x0380000706ff19a7 */ /* 0x0003e4000800003f */
[----:B-1----:R-:W-:-:S04]  /*c260*/  PRMT R7, R0, 0x9910, RZ ;  /* 0x0000991000077816 */ /* 0x002fc800000000ff */
[----:B------:R-:W-:-:S13]  /*c270*/  ISETP.NE.AND P4, PT, R7, 0x2, PT ;  /* 0x000000020700780c */ /* 0x000fda0003f85270 */
[----:B------:R-:W-:Y:S05]  /*c280*/  @P4 BRA `(.L_x_110) ;  /* 0x0000000000044947 */ /* 0x000fea0003800000 */
[----:B------:R-:W-:Y:S01]  /*c290*/  BPT.TRAP 0x1 ;  /* 0x000000040000795c */ /* 0x000fe20000300000 */
.L_x_110:
[----:B------:R-:W-:Y:S05]  /*c2a0*/  @P0 BRA `(.L_x_111) ;  /* 0x0000000000040947 */ /* 0x000fea0003800000 */
[----:B------:R-:W-:Y:S01]  /*c2b0*/  BPT.TRAP 0x1 ;  /* 0x000000040000795c */ /* 0x000fe20000300000 */
.L_x_111:
        /* <DEDUP_REMOVED lines=17> */
[----:B------:R-:W-:Y:S01]  /*c3d0*/  UIADD3 UR40, UR16, 0x10000, URZ ;  /* 0x0001000010287890 */ /* 0x000fe2000fffe03f */
[----:B------:R-:W-:Y:S01]  /*c3e0*/  IADD3 R8, R8, 0x1, RZ ;  /* 0x0000000108087810 */ /* 0x000fe20007ffe0ff */
[----:B------:R-:W-:Y:S01]  /*c3f0*/  USHF.L.U32 UR43, UR43, 0x6, URZ ;  /* 0x000000062b2b7899 */ /* 0x000fe2000800063f */
[----:B------:R-:W-:Y:S01]  /*c400*/  SEL R6, RZ, 0x1, P4 ;  /* 0x00000001ff067807 */ /* 0x000fe20002000000 */
[----:B------:R-:W-:Y:S01]  /*c410*/  UIADD3 UR32, UR16, 0x12000, URZ ;  /* 0x0001200010207890 */ /* 0x000fe2000fffe03f */
[----:B------:R-:W-:Y:S01]  /*c420*/  SEL R2, R2, RZ, P4 ;  /* 0x000000ff02027207 */ /* 0x000fe20002000000 */
[----:B------:R-:W-:Y:S01]  /*c430*/  UIADD3 UR24, UR16, 0x14000, URZ ;  /* 0x0001400010187890 */ /* 0x000fe2000fffe03f */
[----:B------:R-:W-:Y:S01]  /*c440*/  LOP3.LUT R3, R3, R6, RZ, 0x3c, !PT ;  /* 0x0000000603037212 */ /* 0x000fe200078e3cff */
[----:B------:R-:W-:Y:S01]  /*c450*/  UIADD3 UR16, UR16, 0x16000, URZ ;  /* 0x0001600010107890 */ /* 0x000fe2000fffe03f */
        /* <DEDUP_REMOVED lines=16> */
.L_x_108:
[----:B------:R-:W-:Y:S05]  /*c560*/  BSYNC B1 ;  /* 0x0000000000017941 */ /* 0x000fea0003800000 */
.L_x_107:
[C---:B------:R-:W-:Y:S02]  /*c570*/  ISETP.GT.AND P4, PT, R4.reuse, 0x4, PT ;  /* 0x000000040400780c */ /* 0x040fe40003f84270 */
[----:B------:R-:W-:-:S11]  /*c580*/  IADD3 R4, R4, -0x2, RZ ;  /* 0xfffffffe04047810 */ /* 0x000fd60007ffe0ff */
[----:B------:R-:W-:Y:S05]  /*c590*/  @P4 BRA `(.L_x_112) ;  /* 0xfffffff800144947 */ /* 0x000fea000383ffff */
[----:B------:R-:W-:Y:S05]  /*c5a0*/  BSYNC B0 ;  /* 0x0000000000007941 */ /* 0x000fea0003800000 */
.L_x_101:
[----:B------:R-:W-:Y:S05]  /*c5b0*/  EXIT ;  /* 0x000000000000794d */ /* 0x000fea0003800000 */
.L_x_15:
[----:B-1----:R-:W-:-:S04]  /*c5c0*/  MOV R3, UR5 ;  /* 0x0000000500037c02 */ /* 0x002fc80008000f00 */
[----:B------:R1:W2:Y:S03]  /*c5d0*/  SYNCS.PHASECHK.TRANS64.TRYWAIT P1, [R3+URZ+0x38050], R4 ;  /* 0x03805004030075a7 */ /* 0x0002a6000802017f */
[----:B--2---:R-:W-:Y:S05]  /*c5e0*/  @!P1 NANOSLEEP.SYNCS 0x989680 ;  /* 0x009896800000995d */ /* 0x004fea0003900000 */
[----:B------:R-:W2:Y:S02]  /*c5f0*/  @!P1 SYNCS.PHASECHK.TRANS64 P1, [R3+URZ+0x38050], R4 ;  /* 0x03805004030095a7 */ /* 0x000ea4000802007f */
[----:B--2---:R-:W-:Y:S05]  /*c600*/  @!P1 BRA `(.L_x_15) ;  /* 0xfffffffc00ec9947 */ /* 0x004fea000383ffff */
[----:B------:R-:W-:Y:S05]  /*c610*/  BRA `(.L_x_113) ;  /* 0xffffff48003c7947 */ /* 0x000fea000383ffff */
.L_x_17:
[----:B--2---:R-:W-:-:S04]  /*c620*/  MOV R0, UR61 ;  /* 0x0000003d00007c02 */ /* 0x004fc80008000f00 */
[----:B------:R2:W3:Y:S03]  /*c630*/  SYNCS.PHASECHK.TRANS64.TRYWAIT P1, [R0+URZ+0x38000], R19 ;  /* 0x03800013000075a7 */ /* 0x0004e6000802017f */
[----:B---3--:R-:W-:Y:S05]  /*c640*/  @!P1 NANOSLEEP.SYNCS 0x989680 ;  /* 0x009896800000995d */ /* 0x008fea0003900000 */
[----:B------:R-:W3:Y:S02]  /*c650*/  @!P1 SYNCS.PHASECHK.TRANS64 P1, [R0+URZ+0x38000], R19 ;  /* 0x03800013000095a7 */ /* 0x000ee4000802007f */
[----:B---3--:R-:W-:Y:S05]  /*c660*/  @!P1 BRA `(.L_x_17) ;  /* 0xfffffffc00ec9947 */ /* 0x008fea000383ffff */
[----:B------:R-:W-:Y:S05]  /*c670*/  BRA `(.L_x_114) ;  /* 0xffffff4800447947 */ /* 0x000fea000383ffff */
.L_x_18:
[----:B------:R-:W-:-:S13]  /*c680*/  R2UR UR4, R12 ;  /* 0x000000000c0472ca */ /* 0x000fda00000e0000 */
[----:B-1----:R-:W-:-:S04]  /*c690*/  MOV R3, UR4 ;  /* 0x0000000400037c02 */ /* 0x002fc80008000f00 */
[----:B------:R1:W2:Y:S03]  /*c6a0*/  SYNCS.PHASECHK.TRANS64.TRYWAIT P1, [R3+URZ+-0x8], R0 ;  /* 0xfffff800030075a7 */ /* 0x0002a6000802017f */
[----:B--2---:R-:W-:Y:S05]  /*c6b0*/  @!P1 NANOSLEEP.SYNCS 0x989680 ;  /* 0x009896800000995d */ /* 0x004fea0003900000 */
[----:B------:R-:W2:Y:S02]  /*c6c0*/  @!P1 SYNCS.PHASECHK.TRANS64 P1, [R3+URZ+-0x8], R0 ;  /* 0xfffff800030095a7 */ /* 0x000ea4000802007f */
[----:B--2---:R-:W-:Y:S05]  /*c6d0*/  @!P1 BRA `(.L_x_18) ;  /* 0xfffffffc00e89947 */ /* 0x004fea000383ffff */
[----:B------:R-:W-:Y:S05]  /*c6e0*/  BRA `(.L_x_115) ;  /* 0xffffff4800447947 */ /* 0x000fea000383ffff */
.L_x_20:
[----:B-1----:R-:W-:-:S04]  /*c6f0*/  MOV R20, UR61 ;  /* 0x0000003d00147c02 */ /* 0x002fc80008000f00 */
[----:B------:R1:W2:Y:S03]  /*c700*/  SYNCS.PHASECHK.TRANS64.TRYWAIT P1, [R20+URZ+0x38008], R19 ;  /* 0x03800813140075a7 */ /* 0x0002a6000802017f */
[----:B--2---:R-:W-:Y:S05]  /*c710*/  @!P1 NANOSLEEP.SYNCS 0x989680 ;  /* 0x009896800000995d */ /* 0x004fea0003900000 */
[----:B------:R-:W2:Y:S02]  /*c720*/  @!P1 SYNCS.PHASECHK.TRANS64 P1, [R20+URZ+0x38008], R19 ;  /* 0x03800813140095a7 */ /* 0x000ea4000802007f */
[----:B--2---:R-:W-:Y:S05]  /*c730*/  @!P1 BRA `(.L_x_20) ;  /* 0xfffffffc00ec9947 */ /* 0x004fea000383ffff */
[----:B------:R-:W-:Y:S05]  /*c740*/  BRA `(.L_x_116) ;  /* 0xffffff68007c7947 */ /* 0x000fea000383ffff */
.L_x_25:
[----:B-1----:R-:W-:-:S04]  /*c750*/  MOV R17, UR5 ;  /* 0x0000000500117c02 */ /* 0x002fc80008000f00 */
[----:B------:R1:W2:Y:S03]  /*c760*/  SYNCS.PHASECHK.TRANS64.TRYWAIT P2, [R17+URZ+0x38000], R14 ;  /* 0x0380000e110075a7 */ /* 0x0002a6000804017f */
[----:B--2---:R-:W-:Y:S05]  /*c770*/  @!P2 NANOSLEEP.SYNCS 0x989680 ;  /* 0x009896800000a95d */ /* 0x004fea0003900000 */
[----:B------:R-:W2:Y:S02]  /*c780*/  @!P2 SYNCS.PHASECHK.TRANS64 P2, [R17+URZ+0x38000], R14 ;  /* 0x0380000e1100a5a7 */ /* 0x000ea4000804007f */
[----:B--2---:R-:W-:Y:S05]  /*c790*/  @!P2 BRA `(.L_x_25) ;  /* 0xfffffffc00eca947 */ /* 0x004fea000383ffff */
[----:B------:R-:W-:Y:S05]  /*c7a0*/  BRA `(.L_x_117) ;  /* 0xffffff6c00687947 */ /* 0x000fea000383ffff */
.L_x_29:
[----:B-1----:R-:W-:-:S04]  /*c7b0*/  MOV R18, UR5 ;  /* 0x0000000500127c02 */ /* 0x002fc80008000f00 */
[----:B------:R1:W2:Y:S03]  /*c7c0*/  SYNCS.PHASECHK.TRANS64.TRYWAIT P2, [R18+URZ+0x38000], R19 ;  /* 0x03800013120075a7 */ /* 0x0002a6000804017f */
[----:B--2---:R-:W-:Y:S05]  /*c7d0*/  @!P2 NANOSLEEP.SYNCS 0x989680 ;  /* 0x009896800000a95d */ /* 0x004fea0003900000 */
[----:B------:R-:W2:Y:S02]  /*c7e0*/  @!P2 SYNCS.PHASECHK.TRANS64 P2, [R18+URZ+0x38000], R19 ;  /* 0x038000131200a5a7 */ /* 0x000ea4000804007f */
[----:B--2---:R-:W-:Y:S05]  /*c7f0*/  @!P2 BRA `(.L_x_29) ;  /* 0xfffffffc00eca947 */ /* 0x004fea000383ffff */
[----:B------:R-:W-:Y:S05]  /*c800*/  BRA `(.L_x_28) ;  /* 0xffffff8c00507947 */ /* 0x000fea000383ffff */
.L_x_37:
[----:B-1----:R-:W-:-:S04]  /*c810*/  MOV R17, UR5 ;  /* 0x0000000500117c02 */ /* 0x002fc80008000f00 */
[----:B------:R1:W2:Y:S03]  /*c820*/  SYNCS.PHASECHK.TRANS64.TRYWAIT P2, [R17+URZ+0x38000], R14 ;  /* 0x0380000e110075a7 */ /* 0x0002a6000804017f */
[----:B--2---:R-:W-:Y:S05]  /*c830*/  @!P2 NANOSLEEP.SYNCS 0x989680 ;  /* 0x009896800000a95d */ /* 0x004fea0003900000 */
[----:B------:R-:W2:Y:S02]  /*c840*/  @!P2 SYNCS.PHASECHK.TRANS64 P2, [R17+URZ+0x38000], R14 ;  /* 0x0380000e1100a5a7 */ /* 0x000ea4000804007f */
[----:B--2---:R-:W-:Y:S05]  /*c850*/  @!P2 BRA `(.L_x_37) ;  /* 0xfffffffc00eca947 */ /* 0x004fea000383ffff */
[----:B------:R-:W-:Y:S05]  /*c860*/  BRA `(.L_x_118) ;  /* 0xffffff9000647947 */ /* 0x000fea000383ffff */
.L_x_41:
[----:B-1----:R-:W-:-:S04]  /*c870*/  MOV R18, UR5 ;  /* 0x0000000500127c02 */ /* 0x002fc80008000f00 */
[----:B------:R1:W2:Y:S03]  /*c880*/  SYNCS.PHASECHK.TRANS64.TRYWAIT P2, [R18+URZ+0x38000], R19 ;  /* 0x03800013120075a7 */ /* 0x0002a6000804017f */
[----:B--2---:R-:W-:Y:S05]  /*c890*/  @!P2 NANOSLEEP.SYNCS 0x989680 ;  /* 0x009896800000a95d */ /* 0x004fea0003900000 */
[----:B------:R-:W2:Y:S02]  /*c8a0*/  @!P2 SYNCS.PHASECHK.TRANS64 P2, [R18+URZ+0x38000], R19 ;  /* 0x038000131200a5a7 */ /* 0x000ea4000804007f */
[----:B--2---:R-:W-:Y:S05]  /*c8b0*/  @!P2 BRA `(.L_x_41) ;  /* 0xfffffffc00eca947 */ /* 0x004fea000383ffff */
[----:B------:R-:W-:Y:S05]  /*c8c0*/  BRA `(.L_x_40) ;  /* 0xffffffb400207947 */ /* 0x000fea000383ffff */
.L_x_57:
[----:B------:R-:W-:-:S13]  /*c8d0*/  R2UR UR4, R12 ;  /* 0x000000000c0472ca */ /* 0x000fda00000e0000 */
[----:B-1----:R-:W-:-:S04]  /*c8e0*/  MOV R5, UR4 ;  /* 0x0000000400057c02 */ /* 0x002fc80008000f00 */
[----:B------:R1:W2:Y:S03]  /*c8f0*/  SYNCS.PHASECHK.TRANS64.TRYWAIT P0, [R5+URZ+0x8], R0 ;  /* 0x00000800050075a7 */ /* 0x0002a6000800017f */
[----:B--2---:R-:W-:Y:S05]  /*c900*/  @!P0 NANOSLEEP.SYNCS 0x989680 ;  /* 0x009896800000895d */ /* 0x004fea0003900000 */
[----:B------:R-:W2:Y:S02]  /*c910*/  @!P0 SYNCS.PHASECHK.TRANS64 P0, [R5+URZ+0x8], R0 ;  /* 0x00000800050085a7 */ /* 0x000ea4000800007f */
[----:B--2---:R-:W-:Y:S05]  /*c920*/  @!P0 BRA `(.L_x_57) ;  /* 0xfffffffc00e88947 */ /* 0x004fea000383ffff */
[----:B------:R-:W-:Y:S05]  /*c930*/  BRA `(.L_x_119) ;  /* 0xffffffc000347947 */ /* 0x000fea000383ffff */
.L_x_83:
[----:B--2---:R2:W4:Y:S02]  /*c940*/  SYNCS.PHASECHK.TRANS64.TRYWAIT P0, [R4+URZ+0x38060], R3 ;  /* 0x03806003040075a7 */ /* 0x004524000800017f */
[----:B----4-:R-:W-:Y:S05]  /*c950*/  @!P0 NANOSLEEP.SYNCS 0x989680 ;  /* 0x009896800000895d */ /* 0x010fea0003900000 */
[----:B------:R-:W4:Y:S02]  /*c960*/  @!P0 SYNCS.PHASECHK.TRANS64 P0, [R4+URZ+0x38060], R3 ;  /* 0x03806003040085a7 */ /* 0x000f24000800007f */
[----:B----4-:R-:W-:Y:S05]  /*c970*/  @!P0 BRA `(.L_x_83) ;  /* 0xfffffffc00f08947 */ /* 0x010fea000383ffff */
[----:B------:R-:W-:Y:S05]  /*c980*/  BRA `(.L_x_120) ;  /* 0xffffffe400647947 */ /* 0x000fea000383ffff */
.L_x_88:
[----:B-1----:R1:W2:Y:S02]  /*c990*/  SYNCS.PHASECHK.TRANS64.TRYWAIT P0, [R2+URZ+0x38028], R5 ;  /* 0x03802805020075a7 */ /* 0x0022a4000800017f */
[----:B--2---:R-:W-:Y:S05]  /*c9a0*/  @!P0 NANOSLEEP.SYNCS 0x989680 ;  /* 0x009896800000895d */ /* 0x004fea0003900000 */
[----:B------:R-:W2:Y:S02]  /*c9b0*/  @!P0 SYNCS.PHASECHK.TRANS64 P0, [R2+URZ+0x38028], R5 ;  /* 0x03802805020085a7 */ /* 0x000ea4000800007f */
[----:B--2---:R-:W-:Y:S05]  /*c9c0*/  @!P0 BRA `(.L_x_88) ;  /* 0xfffffffc00f08947 */ /* 0x004fea000383ffff */
[----:B------:R-:W-:Y:S05]  /*c9d0*/  BRA `(.L_x_121) ;  /* 0xffffffe800347947 */ /* 0x000fea000383ffff */
.L_x_93:
[----:B-1----:R1:W2:Y:S02]  /*c9e0*/  SYNCS.PHASECHK.TRANS64.TRYWAIT P0, [R5+URZ+0x38060], R6 ;  /* 0x03806006050075a7 */ /* 0x0022a4000800017f */
[----:B--2---:R-:W-:Y:S05]  /*c9f0*/  @!P0 NANOSLEEP.SYNCS 0x989680 ;  /* 0x009896800000895d */ /* 0x004fea0003900000 */
[----:B------:R-:W2:Y:S02]  /*ca00*/  @!P0 SYNCS.PHASECHK.TRANS64 P0, [R5+URZ+0x38060], R6 ;  /* 0x03806006050085a7 */ /* 0x000ea4000800007f */
[----:B--2---:R-:W-:Y:S05]  /*ca10*/  @!P0 BRA `(.L_x_93) ;  /* 0xfffffffc00f08947 */ /* 0x004fea000383ffff */
[----:B------:R-:W-:Y:S05]  /*ca20*/  BRA `(.L_x_122) ;  /* 0xffffffec00047947 */ /* 0x000fea000383ffff */
.L_x_98:
[----:B-1----:R1:W2:Y:S02]  /*ca30*/  SYNCS.PHASECHK.TRANS64.TRYWAIT P0, [R4+URZ+0x38028], R7 ;  /* 0x03802807040075a7 */ /* 0x0022a4000800017f */
[----:B--2---:R-:W-:Y:S05]  /*ca40*/  @!P0 NANOSLEEP.SYNCS 0x989680 ;  /* 0x009896800000895d */ /* 0x004fea0003900000 */
[----:B------:R-:W2:Y:S02]  /*ca50*/  @!P0 SYNCS.PHASECHK.TRANS64 P0, [R4+URZ+0x38028], R7 ;  /* 0x03802807040085a7 */ /* 0x000ea4000800007f */
[----:B--2---:R-:W-:Y:S05]  /*ca60*/  @!P0 BRA `(.L_x_98) ;  /* 0xfffffffc00f08947 */ /* 0x004fea000383ffff */
[----:B------:R-:W-:Y:S05]  /*ca70*/  BRA `(.L_x_123) ;  /* 0xffffffec00e07947 */ /* 0x000fea000383ffff */
.L_x_104:
[----:B-1----:R1:W2:Y:S02]  /*ca80*/  SYNCS.PHASECHK.TRANS64.TRYWAIT P4, [R6+URZ+0x38028], R5 ;  /* 0x03802805060075a7 */ /* 0x0022a4000808017f */
[----:B--2---:R-:W-:Y:S05]  /*ca90*/  @!P4 NANOSLEEP.SYNCS 0x989680 ;  /* 0x009896800000c95d */ /* 0x004fea0003900000 */
[----:B------:R-:W2:Y:S02]  /*caa0*/  @!P4 SYNCS.PHASECHK.TRANS64 P4, [R6+URZ+0x38028], R5 ;  /* 0x038028050600c5a7 */ /* 0x000ea4000808007f */
[----:B--2---:R-:W-:Y:S05]  /*cab0*/  @!P4 BRA `(.L_x_104) ;  /* 0xfffffffc00f0c947 */ /* 0x004fea000383ffff */
[----:B------:R-:W-:Y:S05]  /*cac0*/  BRA `(.L_x_124) ;  /* 0xfffffff000ec7947 */ /* 0x000fea000383ffff */
.L_x_109:
[----:B-1----:R1:W2:Y:S02]  /*cad0*/  SYNCS.PHASECHK.TRANS64.TRYWAIT P4, [R6+URZ+0x38028], R7 ;  /* 0x03802807060075a7 */ /* 0x0022a4000808017f */
[----:B--2---:R-:W-:Y:S05]  /*cae0*/  @!P4 NANOSLEEP.SYNCS 0x989680 ;  /* 0x009896800000c95d */ /* 0x004fea0003900000 */
[----:B------:R-:W2:Y:S02]  /*caf0*/  @!P4 SYNCS.PHASECHK.TRANS64 P4, [R6+URZ+0x38028], R7 ;  /* 0x038028070600c5a7 */ /* 0x000ea4000808007f */
[----:B--2---:R-:W-:Y:S05]  /*cb00*/  @!P4 BRA `(.L_x_109) ;  /* 0xfffffffc00f0c947 */ /* 0x004fea000383ffff */
[----:B------:R-:W-:Y:S05]  /*cb10*/  BRA `(.L_x_125) ;  /* 0xfffffff400c87947 */ /* 0x000fea000383ffff */
        .weak           $__internal_0_$__cuda_sm20_rcp_rn_f32_slowpath
        .type           $__internal_0_$__cuda_sm20_rcp_rn_f32_slowpath,@function
        .size           $__internal_0_$__cuda_sm20_rcp_rn_f32_slowpath,(.L_x_131 - $__internal_0_$__cuda_sm20_rcp_rn_f32_slowpath)
$__internal_0_$__cuda_sm20_rcp_rn_f32_slowpath:
[----:B------:R-:W-:Y:S01]  /*cb20*/  SHF.L.U32 R0, R3, 0x1, RZ ;  /* 0x0000000103007819 */ /* 0x000fe200000006ff */
[----:B------:R-:W-:Y:S03]  /*cb30*/  BSSY B2, `(.L_x_126) ;  /* 0x0000030000027945 */ /* 0x000fe60003800000 */
[----:B------:R-:W-:-:S04]  /*cb40*/  SHF.R.U32.HI R18, RZ, 0x18, R0 ;  /* 0x00000018ff127819 */ /* 0x000fc80000011600 */
[----:B------:R-:W-:-:S13]  /*cb50*/  ISETP.NE.U32.AND P0, PT, R18, RZ, PT ;  /* 0x000000ff1200720c */ /* 0x000fda0003f05070 */
[----:B------:R-:W-:Y:S05]  /*cb60*/  @P0 BRA `(.L_x_127) ;  /* 0x0000000000280947 */ /* 0x000fea0003800000 */
[----:B------:R-:W-:-:S04]  /*cb70*/  SHF.L.U32 R0, R3, 0x1, RZ ;  /* 0x0000000103007819 */ /* 0x000fc800000006ff */
[----:B------:R-:W-:-:S13]  /*cb80*/  ISETP.NE.AND P0, PT, R0, RZ, PT ;  /* 0x000000ff0000720c */ /* 0x000fda0003f05270 */
[----:B------:R-:W-:Y:S01]  /*cb90*/  @P0 FFMA R5, R3, 1.84467440737095516160e+19, RZ ;  /* 0x5f80000003050823 */ /* 0x000fe200000000ff */
[----:B------:R-:W-:Y:S08]  /*cba0*/  @!P0 MUFU.RCP R4, R3 ;  /* 0x0000000300048308 */ /* 0x000ff00000001000 */
[----:B------:R-:W1:Y:S02]  /*cbb0*/  @P0 MUFU.RCP R0, R5 ;  /* 0x0000000500000308 */ /* 0x000e640000001000 */
[----:B-1----:R-:W-:-:S04]  /*cbc0*/  @P0 FFMA R10, R5, R0, -1 ;  /* 0xbf800000050a0423 */ /* 0x002fc80000000000 */
[----:B------:R-:W-:-:S04]  /*cbd0*/  @P0 FADD.FTZ R11, -R10, -RZ ;  /* 0x800000ff0a0b0221 */ /* 0x000fc80000010100 */
[----:B------:R-:W-:-:S04]  /*cbe0*/  @P0 FFMA R0, R0, R11, R0 ;  /* 0x0000000b00000223 */ /* 0x000fc80000000000 */
[----:B------:R-:W-:Y:S01]  /*cbf0*/  @P0 FFMA R4, R0, 1.84467440737095516160e+19, RZ ;  /* 0x5f80000000040823 */ /* 0x000fe200000000ff */
[----:B------:R-:W-:Y:S06]  /*cc00*/  BRA `(.L_x_128) ;  /* 0x0000000000887947 */ /* 0x000fec0003800000 */
.L_x_127:
[----:B------:R-:W-:-:S04]  /*cc10*/  IADD3 R20, R18, -0xfd, RZ ;  /* 0xffffff0312147810 */ /* 0x000fc80007ffe0ff */
[----:B------:R-:W-:-:S13]  /*cc20*/  ISETP.GT.U32.AND P0, PT, R20, 0x1, PT ;  /* 0x000000011400780c */ /* 0x000fda0003f04070 */
[----:B------:R-:W-:Y:S05]  /*cc30*/  @P0 BRA `(.L_x_129) ;  /* 0x0000000000780947 */ /* 0x000fea0003800000 */
[----:B------:R-:W-:Y:S02]  /*cc40*/  LOP3.LUT R0, R3, 0x7fffff, RZ, 0xc0, !PT ;  /* 0x007fffff03007812 */ /* 0x000fe400078ec0ff */
[----:B------:R-:W-:Y:S02]  /*cc50*/  MOV R11, 0x3 ;  /* 0x00000003000b7802 */ /* 0x000fe40000000f00 */
[----:B------:R-:W-:Y:S02]  /*cc60*/  LOP3.LUT R0, R0, 0x3f800000, RZ, 0xfc, !PT ;  /* 0x3f80000000007812 */ /* 0x000fe400078efcff */
[----:B------:R-:W-:Y:S02]  /*cc70*/  SHF.L.U32 R11, R11, R20, RZ ;  /* 0x000000140b0b7219 */ /* 0x000fe400000006ff */
[----:B------:R-:W1:Y:S02]  /*cc80*/  MUFU.RCP R5, R0 ;  /* 0x0000000000057308 */ /* 0x000e640000001000 */
[----:B-1----:R-:W-:-:S04]  /*cc90*/  FFMA R4, R0, R5, -1 ;  /* 0xbf80000000047423 */ /* 0x002fc80000000005 */
[----:B------:R-:W-:-:S04]  /*cca0*/  FADD.FTZ R4, -R4, -RZ ;  /* 0x800000ff04047221 */ /* 0x000fc80000010100 */
[CCC-:B------:R-:W-:Y:S01]  /*ccb0*/  FFMA.RM R10, R5.reuse, R4.reuse, R5.reuse ;  /* 0x00000004050a7223 */ /* 0x1c0fe20000004005 */
[----:B------:R-:W-:-:S04]  /*ccc0*/  FFMA.RP R5, R5, R4, R5 ;  /* 0x0000000405057223 */ /* 0x000fc80000008005 */
[C---:B------:R-:W-:Y:S02]  /*ccd0*/  LOP3.LUT R4, R10.reuse, 0x7fffff, RZ, 0xc0, !PT ;  /* 0x007fffff0a047812 */ /* 0x040fe400078ec0ff */
[----:B------:R-:W-:Y:S02]  /*cce0*/  FSETP.NEU.FTZ.AND P0, PT, R10, R5, PT ;  /* 0x000000050a00720b */ /* 0x000fe40003f1d000 */
[----:B------:R-:W-:Y:S02]  /*ccf0*/  LOP3.LUT R4, R4, 0x800000, RZ, 0xfc, !PT ;  /* 0x0080000004047812 */ /* 0x000fe400078efcff */
[----:B------:R-:W-:Y:S02]  /*cd00*/  SEL R5, RZ, 0xffffffff, !P0 ;  /* 0xffffffffff057807 */ /* 0x000fe40004000000 */
[----:B------:R-:W-:Y:S02]  /*cd10*/  LOP3.LUT R11, R11, R4, RZ, 0xc0, !PT ;  /* 0x000000040b0b7212 */ /* 0x000fe400078ec0ff */
[----:B------:R-:W-:-:S02]  /*cd20*/  IADD3 R5, -R5, RZ, RZ ;  /* 0x000000ff05057210 */ /* 0x000fc40007ffe1ff */
[-C--:B------:R-:W-:Y:S02]  /*cd30*/  SHF.R.U32.HI R11, RZ, R20.reuse, R11 ;  /* 0x00000014ff0b7219 */ /* 0x080fe4000001160b */
[----:B------:R-:W-:Y:S02]  /*cd40*/  LOP3.LUT P1, RZ, R5, R20, R4, 0xf8, !PT ;  /* 0x0000001405ff7212 */ /* 0x000fe4000782f804 */
[C---:B------:R-:W-:Y:S02]  /*cd50*/  LOP3.LUT P0, RZ, R11.reuse, 0x1, RZ, 0xc0, !PT ;  /* 0x000000010bff7812 */ /* 0x040fe4000780c0ff */
[----:B------:R-:W-:Y:S02]  /*cd60*/  LOP3.LUT P2, RZ, R11, 0x2, RZ, 0xc0, !PT ;  /* 0x000000020bff7812 */ /* 0x000fe4000784c0ff */
[----:B------:R-:W-:Y:S02]  /*cd70*/  IADD3 R5, R18, -0xfc, RZ ;  /* 0xffffff0412057810 */ /* 0x000fe40007ffe0ff */
[----:B------:R-:W-:-:S02]  /*cd80*/  PLOP3.LUT P0, PT, P0, P1, P2, 0xe0, 0x0 ;  /* 0x000000000000781c */ /* 0x000fc40000703c20 */
[----:B------:R-:W-:Y:S02]  /*cd90*/  LOP3.LUT P1, RZ, R3, 0x7fffff, RZ, 0xc0, !PT ;  /* 0x007fffff03ff7812 */ /* 0x000fe4000782c0ff */
[----:B------:R-:W-:Y:S02]  /*cda0*/  SEL R0, RZ, 0x1, !P0 ;  /* 0x00000001ff007807 */ /* 0x000fe40004000000 */
[----:B------:R-:W-:Y:S02]  /*cdb0*/  SHF.R.U32.HI R4, RZ, R5, R4 ;  /* 0x00000005ff047219 */ /* 0x000fe40000011604 */
[----:B------:R-:W-:-:S04]  /*cdc0*/  IADD3 R0, -R0, RZ, RZ ;  /* 0x000000ff00007210 */ /* 0x000fc80007ffe1ff */
[----:B------:R-:W-:-:S13]  /*cdd0*/  ISETP.GE.AND P0, PT, R0, RZ, PT ;  /* 0x000000ff0000720c */ /* 0x000fda0003f06270 */
[----:B------:R-:W-:-:S04]  /*cde0*/  @!P0 IADD3 R4, R4, 0x1, RZ ;  /* 0x0000000104048810 */ /* 0x000fc80007ffe0ff */
[----:B------:R-:W-:-:S04]  /*cdf0*/  @!P1 SHF.L.U32 R4, R4, 0x1, RZ ;  /* 0x0000000104049819 */ /* 0x000fc800000006ff */
[----:B------:R-:W-:Y:S01]  /*ce00*/  LOP3.LUT R4, R4, 0x80000000, R3, 0xf8, !PT ;  /* 0x8000000004047812 */ /* 0x000fe200078ef803 */
[----:B------:R-:W-:Y:S06]  /*ce10*/  BRA `(.L_x_128) ;  /* 0x0000000000047947 */ /* 0x000fec0003800000 */
.L_x_129:
[----:B------:R1:W2:Y:S02]  /*ce20*/  MUFU.RCP R4, R3 ;  /* 0x0000000300047308 */ /* 0x0002a40000001000 */
.L_x_128:
[----:B------:R-:W-:Y:S05]  /*ce30*/  BSYNC B2 ;  /* 0x0000000000027941 */ /* 0x000fea0003800000 */
.L_x_126:
[----:B--2---:R-:W-:Y:S02]  /*ce40*/  MOV R0, R4 ;  /* 0x0000000400007202 */ /* 0x004fe40000000f00 */
[----:B------:R-:W-:Y:S02]  /*ce50*/  MOV R4, R15 ;  /* 0x0000000f00047202 */ /* 0x000fe40000000f00 */
[----:B------:R-:W-:-:S04]  /*ce60*/  MOV R5, 0x0 ;  /* 0x0000000000057802 */ /* 0x000fc80000000f00 */
[----:B-1----:R-:W-:Y:S05]  /*ce70*/  RET.REL.NODEC R4 `(_ZN7cutlass13device_kernelINS_4fmha6kernel28FmhaKernelTmaWarpSpecializedINS1_10collective30FmhaMainloopTmaWarpSpecializedINS_6half_tEffN4cute5tupleIJNS7_1CILi128EEENS9_ILi64EEENS9_ILi256EEEEEENS8_IJiNS9_ILi1EEENS8_IJiiEEEEEESG_SG_NS4_14ResidualFusionEJEEENS4_15FmhaFwdEpilogueIS6_fNS8_IJSB_SC_SB_EEEEENS2_23IndividualTileSchedulerEJEEEEEvNT_6ParamsE) ;  /* 0xffffff3004607950 */ /* 0x002fea0003c3ffff */
.L_x_130:
[----:B------:R-:W-:-:S00]  /*ce80*/  BRA `(.L_x_130) ;  /* 0xfffffffc00fc7947 */ /* 0x000fc0000383ffff */
[----:B------:R-:W-:-:S00]  /*ce90*/  NOP ;  /* 0x0000000000007918 */ /* 0x000fc00000000000 */
        /* <DEDUP_REMOVED lines=14> */
.L_x_131:


//--------------------- .nv.global.init           --------------------------
	.section	.nv.global.init,"aw",@progbits
.nv.global.init:
	.type		$str$24,@object
	.size		$str$24,($str$25 - $str$24)
$str$24:
        /*0000*/ 	.byte	0x28, 0x61, 0x64, 0x64, 0x72, 0x65, 0x73, 0x73, 0x20, 0x26, 0x20, 0x6d, 0x61, 0x73, 0x6b, 0x29
        /*0010*/ 	.byte	0x20, 0x3d, 0x3d, 0x20, 0x30, 0x00
	.type		$str$25,@object
	.size		$str$25,(__unnamed_1 - $str$25)
$str$25:
        /*0016*/ 	.byte	0x2f, 0x74, 0x6d, 0x70, 0x2f, 0x63, 0x75, 0x74, 0x6c, 0x61, 0x73, 0x73, 0x5f, 0x73, 0x77, 0x65
        /*0026*/ 	.byte	0x65, 0x70, 0x5f, 0x73, 0x72, 0x63, 0x2f, 0x69, 0x6e, 0x63, 0x6c, 0x75, 0x64, 0x65, 0x2f, 0x63
        /*0036*/ 	.byte	0x75, 0x74, 0x65, 0x2f, 0x70, 0x6f, 0x69, 0x6e, 0x74, 0x65, 0x72, 0x5f, 0x66, 0x6c, 0x61, 0x67
        /*0046*/ 	.byte	0x67, 0x65, 0x64, 0x2e, 0x68, 0x70, 0x70, 0x00
	.type		__unnamed_1,@object
	.size		__unnamed_1,(__unnamed_2 - __unnamed_1)
__unnamed_1:
        /*004e*/ 	.byte	0x61, 0x75, 0x74, 0x6f, 0x20, 0x63, 0x75, 0x74, 0x65, 0x3a, 0x3a, 0x61, 0x73, 0x5f, 0x70, 0x6f
        /* <DEDUP_REMOVED lines=27> */
        /*020e*/ 	.byte	0x3e, 0x3e, 0x3e, 0x3e, 0x3e, 0x5d, 0x00
	.type		__unnamed_2,@object
	.size		__unnamed_2,(.L_1 - __unnamed_2)
__unnamed_2:
        /* <DEDUP_REMOVED lines=29> */
.L_1:


//--------------------- .nv.shared._ZN7cutlass13device_kernelINS_4fmha6kernel28FmhaKernelTmaWarpSpecializedINS1_10collective30FmhaMainloopTmaWarpSpecializedINS_6half_tEffN4cute5tupleIJNS7_1CILi128EEENS9_ILi64EEENS9_ILi256EEEEEENS8_IJiNS9_ILi1EEENS8_IJiiEEEEEESG_SG_NS4_14ResidualFusionEJEEENS4_15FmhaFwdEpilogueIS6_fNS8_IJSB_SC_SB_EEEEENS2_23IndividualTileSchedulerEJEEEEEvNT_6ParamsE --------------------------
	.section	.nv.shared._ZN7cutlass13device_kernelINS_4fmha6kernel28FmhaKernelTmaWarpSpecializedINS1_10collective30FmhaMainloopTmaWarpSpecializedINS_6half_tEffN4cute5tupleIJNS7_1CILi128EEENS9_ILi64EEENS9_ILi256EEEEEENS8_IJiNS9_ILi1EEENS8_IJiiEEEEEESG_SG_NS4_14ResidualFusionEJEEENS4_15FmhaFwdEpilogueIS6_fNS8_IJSB_SC_SB_EEEEENS2_23IndividualTileSchedulerEJEEEEEvNT_6ParamsE,"aw",@nobits
	.sectionflags	@""
	.align	16
	.zero		1024


//--------------------- .nv.shared.reserved.0     --------------------------
	.section	.nv.shared.reserved.0,"aw",@nobits
	.weak		__nv_reservedSMEM_offset_0_alias
	.size		__nv_reservedSMEM_offset_0_alias, 0, 0
	.other		__nv_reservedSMEM_offset_0_alias,@"STO_CUDA_RESERVED_SHARED STV_DEFAULT"
__nv_reservedSMEM_offset_0_alias:
	.zero		0


//--------------------- .nv.global                --------------------------
	.section	.nv.global,"aw",@nobits
.nv.global:
	.type		_ZN39_INTERNAL_9e9f3a3c_4_k_cu_2a4347c7_28384cute1_E,@object
	.size		_ZN39_INTERNAL_9e9f3a3c_4_k_cu_2a4347c7_28384cute1_E,(_ZN39_INTERNAL_9e9f3a3c_4_k_cu_2a4347c7_28384cuda3std3__45__cpo6cbeginE - _ZN39_INTERNAL_9e9f3a3c_4_k_cu_2a4347c7_28384cute1_E)
_ZN39_INTERNAL_9e9f3a3c_4_k_cu_2a4347c7_28384cute1_E:
	.zero		1
	.type		_ZN39_INTERNAL_9e9f3a3c_4_k_cu_2a4347c7_28384cuda3std3__45__cpo6cbeginE,@object
	.size		_ZN39_INTERNAL_9e9f3a3c_4_k_cu_2a4347c7_28384cuda3std3__45__cpo6cbeginE,(_ZN39_INTERNAL_9e9f3a3c_4_k_cu_2a4347c7_28384cuda3std3__48in_placeE - _ZN39_INTERNAL_9e9f3a3c_4_k_cu_2a4347c7_28384cuda3std3__45__cpo6cbeginE)
_ZN39_INTERNAL_9e9f3a3c_4_k_cu_2a4347c7_28384cuda3std3__45__cpo6cbeginE:
	.zero		1
	.type		_ZN39_INTERNAL_9e9f3a3c_4_k_cu_2a4347c7_28384cuda3std3__48in_placeE,@object
	.size		_ZN39_INTERNAL_9e9f3a3c_4_k_cu_2a4347c7_28384cuda3std3__48in_placeE,(_ZN39_INTERNAL_9e9f3a3c_4_k_cu_2a4347c7_28384cuda3std6ranges3__45__cpo9iter_moveE - _ZN39_INTERNAL_9e9f3a3c_4_k_cu_2a4347c7_28384cuda3std3__48in_placeE)
_ZN39_INTERNAL_9e9f3a3c_4_k_cu_2a4347c7_28384cuda3std3__48in_placeE:
	.zero		1
	.type		_ZN39_INTERNAL_9e9f3a3c_4_k_cu_2a4347c7_28384cuda3std6ranges3__45__cpo9iter_moveE,@object
	.size		_ZN39_INTERNAL_9e9f3a3c_4_k_cu_2a4347c7_28384cuda3std6ranges3__45__cpo9iter_moveE,(_ZN39_INTERNAL_9e9f3a3c_4_k_cu_2a4347c7_28384cuda3std3__45__cpo5beginE - _ZN39_INTERNAL_9e9f3a3c_4_k_cu_2a4347c7_28384cuda3std6ranges3__45__cpo9iter_moveE)
_ZN39_INTERNAL_9e9f3a3c_4_k_cu_2a4347c7_28384cuda3std6ranges3__45__cpo9iter_moveE:
	.zero		1
	.type		_ZN39_INTERNAL_9e9f3a3c_4_k_cu_2a4347c7_28384cuda3std3__45__cpo5beginE,@object
	.size		_ZN39_INTERNAL_9e9f3a3c_4_k_cu_2a4347c7_28384cuda3std3__45__cpo5beginE,(_ZN39_INTERNAL_9e9f3a3c_4_k_cu_2a4347c7_28384cuda3std3__441_GLOBAL__N__9e9f3a3c_4_k_cu_2a4347c7_28386ignoreE - _ZN39_INTERNAL_9e9f3a3c_4_k_cu_2a4347c7_28384cuda3std3__45__cpo5beginE)
_ZN39_INTERNAL_9e9f3a3c_4_k_cu_2a4347c7_28384cuda3std3__45__cpo5beginE:
	.zero		1
	.type		_ZN39_INTERNAL_9e9f3a3c_4_k_cu_2a4347c7_28384cuda3std3__441_GLOBAL__N__9e9f3a3c_4_k_cu_2a4347c7_28386ignoreE,@object
	.size		_ZN39_INTERNAL_9e9f3a3c_4_k_cu_2a4347c7_28384cuda3std3__441_GLOBAL__N__9e9f3a3c_4_k_cu_2a4347c7_28386ignoreE,(_ZN39_INTERNAL_9e9f3a3c_4_k_cu_2a4347c7_28384cute7productE - _ZN39_INTERNAL_9e9f3a3c_4_k_cu_2a4347c7_28384cuda3std3__441_GLOBAL__N__9e9f3a3c_4_k_cu_2a4347c7_28386ignoreE)
_ZN39_INTERNAL_9e9f3a3c_4_k_cu_2a4347c7_28384cuda3std3__441_GLOBAL__N__9e9f3a3c_4_k_cu_2a4347c7_28386ignoreE:
	.zero		1
	.type		_ZN39_INTERNAL_9e9f3a3c_4_k_cu_2a4347c7_28384cute7productE,@object
	.size		_ZN39_INTERNAL_9e9f3a3c_4_k_cu_2a4347c7_28384cute7productE,(_ZN39_INTERNAL_9e9f3a3c_4_k_cu_2a4347c7_28384cuda3std3__45__cpo3endE - _ZN39_INTERNAL_9e9f3a3c_4_k_cu_2a4347c7_28384cute7productE)
_ZN39_INTERNAL_9e9f3a3c_4_k_cu_2a4347c7_28384cute7productE:
	.zero		1
	.type		_ZN39_INTERNAL_9e9f3a3c_4_k_cu_2a4347c7_28384cuda3std3__45__cpo3endE,@object
	.size		_ZN39_INTERNAL_9e9f3a3c_4_k_cu_2a4347c7_28384cuda3std3__45__cpo3endE,(_ZN39_INTERNAL_9e9f3a3c_4_k_cu_2a4347c7_28384cuda3std3__419piecewise_constructE - _ZN39_INTERNAL_9e9f3a3c_4_k_cu_2a4347c7_28384cuda3std3__45__cpo3endE)
_ZN39_INTERNAL_9e9f3a3c_4_k_cu_2a4347c7_28384cuda3std3__45__cpo3endE:
	.zero		1
	.type		_ZN39_INTERNAL_9e9f3a3c_4_k_cu_2a4347c7_28384cuda3std3__419piecewise_constructE,@object
	.size		_ZN39_INTERNAL_9e9f3a3c_4_k_cu_2a4347c7_28384cuda3std3__419piecewise_constructE,(_ZN39_INTERNAL_9e9f3a3c_4_k_cu_2a4347c7_28384cuda3std3__45__cpo4cendE - _ZN39_INTERNAL_9e9f3a3c_4_k_cu_2a4347c7_28384cuda3std3__419piecewise_constructE)
_ZN39_INTERNAL_9e9f3a3c_4_k_cu_2a4347c7_28384cuda3std3__419piecewise_constructE:
	.zero		1
	.type		_ZN39_INTERNAL_9e9f3a3c_4_k_cu_2a4347c7_28384cuda3std3__45__cpo4cendE,@object
	.size		_ZN39_INTERNAL_9e9f3a3c_4_k_cu_2a4347c7_28384cuda3std3__45__cpo4cendE,(_ZN39_INTERNAL_9e9f3a3c_4_k_cu_2a4347c7_28384cuda3std6ranges3__45__cpo4swapE - _ZN39_INTERNAL_9e9f3a3c_4_k_cu_2a4347c7_28384cuda3std3__45__cpo4cendE)
_ZN39_INTERNAL_9e9f3a3c_4_k_cu_2a4347c7_28384cuda3std3__45__cpo4cendE:
	.zero		1
	.type		_ZN39_INTERNAL_9e9f3a3c_4_k_cu_2a4347c7_28384cuda3std6ranges3__45__cpo4swapE,@object
	.size		_ZN39_INTERNAL_9e9f3a3c_4_k_cu_2a4347c7_28384cuda3std6ranges3__45__cpo4swapE,(.L_9 - _ZN39_INTERNAL_9e9f3a3c_4_k_cu_2a4347c7_28384cuda3std6ranges3__45__cpo4swapE)
_ZN39_INTERNAL_9e9f3a3c_4_k_cu_2a4347c7_28384cuda3std6ranges3__45__cpo4swapE:
	.zero		1
.L_9:


//--------------------- .nv.constant0._ZN7cutlass13device_kernelINS_4fmha6kernel28FmhaKernelTmaWarpSpecializedINS1_10collective30FmhaMainloopTmaWarpSpecializedINS_6half_tEffN4cute5tupleIJNS7_1CILi128EEENS9_ILi64EEENS9_ILi256EEEEEENS8_IJiNS9_ILi1EEENS8_IJiiEEEEEESG_SG_NS4_14ResidualFusionEJEEENS4_15FmhaFwdEpilogueIS6_fNS8_IJSB_SC_SB_EEEEENS2_23IndividualTileSchedulerEJEEEEEvNT_6ParamsE --------------------------
	.section	.nv.constant0._ZN7cutlass13device_kernelINS_4fmha6kernel28FmhaKernelTmaWarpSpecializedINS1_10collective30FmhaMainloopTmaWarpSpecializedINS_6half_tEffN4cute5tupleIJNS7_1CILi128EEENS9_ILi64EEENS9_ILi256EEEEEENS8_IJiNS9_ILi1EEENS8_IJiiEEEEEESG_SG_NS4_14ResidualFusionEJEEENS4_15FmhaFwdEpilogueIS6_fNS8_IJSB_SC_SB_EEEEENS2_23IndividualTileSchedulerEJEEEEEvNT_6ParamsE,"a",@progbits
	.sectionflags	@""
	.align	4
.nv.constant0._ZN7cutlass13device_kernelINS_4fmha6kernel28FmhaKernelTmaWarpSpecializedINS1_10collective30FmhaMainloopTmaWarpSpecializedINS_6half_tEffN4cute5tupleIJNS7_1CILi128EEENS9_ILi64EEENS9_ILi256EEEEEENS8_IJiNS9_ILi1EEENS8_IJiiEEEEEESG_SG_NS4_14ResidualFusionEJEEENS4_15FmhaFwdEpilogueIS6_fNS8_IJSB_SC_SB_EEEEENS2_23IndividualTileSchedulerEJEEEEEvNT_6ParamsE:
	.zero		2688


//--------------------- SYMBOLS --------------------------

	.type		.nv.reservedSmem.offset0,@object
	.size		.nv.reservedSmem.offset0,0x4
	.type		__assertfail,@function
